//
// Generated by NVIDIA NVVM Compiler
//
// Compiler Build ID: CL-36424714
// Cuda compilation tools, release 13.0, V13.0.88
// Based on NVVM 20.0.0
//

.version 9.0
.target sm_100
.address_size 64

	// .globl	_Z12heattransferPdS_i

.visible .entry _Z12heattransferPdS_i(
	.param .u64 .ptr .align 1 _Z12heattransferPdS_i_param_0,
	.param .u64 .ptr .align 1 _Z12heattransferPdS_i_param_1,
	.param .u32 _Z12heattransferPdS_i_param_2
)
{
	.reg .b32 	%r<13>;
	.reg .b64 	%rd<25>;
	.reg .b64 	%fd<19>;

	ld.param.u64 	%rd1, [_Z12heattransferPdS_i_param_0];
	ld.param.u64 	%rd2, [_Z12heattransferPdS_i_param_1];
	ld.param.u32 	%r1, [_Z12heattransferPdS_i_param_2];
	cvta.to.global.u64 	%rd3, %rd2;
	cvta.to.global.u64 	%rd4, %rd1;
	mov.u32 	%r2, %ctaid.x;
	mov.u32 	%r3, %tid.x;
	mad.lo.s32 	%r4, %r1, %r2, %r3;
	mul.wide.s32 	%rd5, %r4, 8;
	add.s64 	%rd6, %rd4, %rd5;
	ld.global.f64 	%fd1, [%rd6];
	ld.global.f64 	%fd2, [%rd6+8];
	add.f64 	%fd3, %fd1, %fd2;
	ld.global.f64 	%fd4, [%rd6+16];
	add.f64 	%fd5, %fd3, %fd4;
	add.s32 	%r5, %r4, %r1;
	mul.wide.s32 	%rd7, %r1, 8;
	add.s64 	%rd8, %rd6, %rd7;
	ld.global.f64 	%fd6, [%rd8];
	add.f64 	%fd7, %fd5, %fd6;
	ld.global.f64 	%fd8, [%rd8+8];
	add.f64 	%fd9, %fd7, %fd8;
	ld.global.f64 	%fd10, [%rd8+16];
	add.f64 	%fd11, %fd9, %fd10;
	add.s64 	%rd9, %rd8, %rd7;
	ld.global.f64 	%fd12, [%rd9];
	add.f64 	%fd13, %fd11, %fd12;
	ld.global.f64 	%fd14, [%rd9+8];
	add.f64 	%fd15, %fd13, %fd14;
	ld.global.f64 	%fd16, [%rd9+16];
	add.f64 	%fd17, %fd15, %fd16;
	div.rn.f64 	%fd18, %fd17, 0d4022000000000000;
	mul.wide.s32 	%rd10, %r5, 8;
	add.s64 	%rd11, %rd3, %rd10;
	st.global.f64 	[%rd11+8], %fd18;
	shr.u32 	%r6, %r1, 31;
	add.s32 	%r7, %r1, %r6;
	shr.s32 	%r8, %r7, 1;
	add.s32 	%r9, %r8, -1;
	mul.lo.s32 	%r10, %r9, %r1;
	cvt.s64.s32 	%rd12, %r10;
	cvt.s64.s32 	%rd13, %r8;
	add.s64 	%rd14, %rd12, %rd13;
	shl.b64 	%rd15, %rd14, 3;
	add.s64 	%rd16, %rd3, %rd15;
	mov.b64 	%rd17, 4652007308841189376;
	st.global.u64 	[%rd16+-8], %rd17;
	mul.lo.s32 	%r11, %r8, %r1;
	cvt.s64.s32 	%rd18, %r11;
	add.s64 	%rd19, %rd18, %rd13;
	shl.b64 	%rd20, %rd19, 3;
	add.s64 	%rd21, %rd3, %rd20;
	st.global.u64 	[%rd21+-8], %rd17;
	add.s32 	%r12, %r10, %r8;
	mul.wide.s32 	%rd22, %r12, 8;
	add.s64 	%rd23, %rd3, %rd22;
	st.global.u64 	[%rd23], %rd17;
	add.s64 	%rd24, %rd23, %rd7;
	st.global.u64 	[%rd24], %rd17;
	ret;

}
	// .globl	_Z13heattransfer2PdS_ii
.visible .entry _Z13heattransfer2PdS_ii(
	.param .u64 .ptr .align 1 _Z13heattransfer2PdS_ii_param_0,
	.param .u64 .ptr .align 1 _Z13heattransfer2PdS_ii_param_1,
	.param .u32 _Z13heattransfer2PdS_ii_param_2,
	.param .u32 _Z13heattransfer2PdS_ii_param_3
)
{
	.reg .pred 	%p<8>;
	.reg .b32 	%r<27>;
	.reg .b64 	%rd<39>;
	.reg .b64 	%fd<127>;

	ld.param.u64 	%rd9, [_Z13heattransfer2PdS_ii_param_0];
	ld.param.u64 	%rd10, [_Z13heattransfer2PdS_ii_param_1];
	ld.param.u32 	%r2, [_Z13heattransfer2PdS_ii_param_3];
	setp.eq.s32 	%p1, %r2, 0;
	@%p1 bra 	$L__BB1_9;
	ld.param.u32 	%r23, [_Z13heattransfer2PdS_ii_param_3];
	ld.param.u32 	%r19, [_Z13heattransfer2PdS_ii_param_2];
	mov.u32 	%r3, %ctaid.x;
	cvta.to.global.u64 	%rd11, %rd9;
	cvta.to.global.u64 	%rd12, %rd10;
	mul.lo.s32 	%r4, %r19, %r3;
	mov.u32 	%r5, %tid.x;
	mad.lo.s32 	%r6, %r23, %r5, %r4;
	mul.wide.s32 	%rd13, %r6, 8;
	add.s64 	%rd1, %rd11, %rd13;
	add.s32 	%r7, %r6, %r19;
	add.s32 	%r8, %r7, 1;
	mul.wide.s32 	%rd14, %r8, 8;
	add.s64 	%rd2, %rd12, %rd14;
	shr.u32 	%r9, %r19, 31;
	add.s32 	%r10, %r19, %r9;
	shr.s32 	%r11, %r10, 1;
	add.s32 	%r12, %r11, -1;
	mul.lo.s32 	%r13, %r12, %r19;
	cvt.s64.s32 	%rd15, %r13;
	cvt.s64.s32 	%rd16, %r11;
	add.s64 	%rd17, %rd15, %rd16;
	shl.b64 	%rd18, %rd17, 3;
	add.s64 	%rd3, %rd12, %rd18;
	mul.lo.s32 	%r14, %r11, %r19;
	cvt.s64.s32 	%rd19, %r14;
	add.s64 	%rd20, %rd19, %rd16;
	shl.b64 	%rd21, %rd20, 3;
	add.s64 	%rd4, %rd12, %rd21;
	add.s32 	%r15, %r13, %r11;
	mul.wide.s32 	%rd22, %r15, 8;
	add.s64 	%rd5, %rd12, %rd22;
	setp.lt.u32 	%p2, %r23, 4;
	@%p2 bra 	$L__BB1_4;
	ld.param.u32 	%r24, [_Z13heattransfer2PdS_ii_param_3];
	and.b32  	%r16, %r24, -4;
	cvt.s64.s32 	%rd38, %r16;
$L__BB1_3:
	.pragma "nounroll";
	ld.param.u32 	%r20, [_Z13heattransfer2PdS_ii_param_2];
	ld.global.f64 	%fd1, [%rd1];
	ld.global.f64 	%fd2, [%rd1+8];
	add.f64 	%fd3, %fd1, %fd2;
	ld.global.f64 	%fd4, [%rd1+16];
	add.f64 	%fd5, %fd3, %fd4;
	mul.wide.s32 	%rd23, %r20, 8;
	add.s64 	%rd24, %rd1, %rd23;
	ld.global.f64 	%fd6, [%rd24];
	add.f64 	%fd7, %fd5, %fd6;
	ld.global.f64 	%fd8, [%rd24+8];
	add.f64 	%fd9, %fd7, %fd8;
	ld.global.f64 	%fd10, [%rd24+16];
	add.f64 	%fd11, %fd9, %fd10;
	add.s64 	%rd25, %rd24, %rd23;
	ld.global.f64 	%fd12, [%rd25];
	add.f64 	%fd13, %fd11, %fd12;
	ld.global.f64 	%fd14, [%rd25+8];
	add.f64 	%fd15, %fd13, %fd14;
	ld.global.f64 	%fd16, [%rd25+16];
	add.f64 	%fd17, %fd15, %fd16;
	div.rn.f64 	%fd18, %fd17, 0d4022000000000000;
	st.global.f64 	[%rd2], %fd18;
	mov.b64 	%rd26, 4652007308841189376;
	st.global.u64 	[%rd3+-8], %rd26;
	st.global.u64 	[%rd4+-8], %rd26;
	st.global.u64 	[%rd5], %rd26;
	add.s64 	%rd27, %rd5, %rd23;
	st.global.u64 	[%rd27], %rd26;
	ld.global.f64 	%fd19, [%rd1];
	ld.global.f64 	%fd20, [%rd1+8];
	add.f64 	%fd21, %fd19, %fd20;
	ld.global.f64 	%fd22, [%rd1+16];
	add.f64 	%fd23, %fd21, %fd22;
	ld.global.f64 	%fd24, [%rd24];
	add.f64 	%fd25, %fd23, %fd24;
	ld.global.f64 	%fd26, [%rd24+8];
	add.f64 	%fd27, %fd25, %fd26;
	ld.global.f64 	%fd28, [%rd24+16];
	add.f64 	%fd29, %fd27, %fd28;
	ld.global.f64 	%fd30, [%rd25];
	add.f64 	%fd31, %fd29, %fd30;
	ld.global.f64 	%fd32, [%rd25+8];
	add.f64 	%fd33, %fd31, %fd32;
	ld.global.f64 	%fd34, [%rd25+16];
	add.f64 	%fd35, %fd33, %fd34;
	div.rn.f64 	%fd36, %fd35, 0d4022000000000000;
	st.global.f64 	[%rd2], %fd36;
	st.global.u64 	[%rd3+-8], %rd26;
	st.global.u64 	[%rd4+-8], %rd26;
	st.global.u64 	[%rd5], %rd26;
	st.global.u64 	[%rd27], %rd26;
	ld.global.f64 	%fd37, [%rd1];
	ld.global.f64 	%fd38, [%rd1+8];
	add.f64 	%fd39, %fd37, %fd38;
	ld.global.f64 	%fd40, [%rd1+16];
	add.f64 	%fd41, %fd39, %fd40;
	ld.global.f64 	%fd42, [%rd24];
	add.f64 	%fd43, %fd41, %fd42;
	ld.global.f64 	%fd44, [%rd24+8];
	add.f64 	%fd45, %fd43, %fd44;
	ld.global.f64 	%fd46, [%rd24+16];
	add.f64 	%fd47, %fd45, %fd46;
	ld.global.f64 	%fd48, [%rd25];
	add.f64 	%fd49, %fd47, %fd48;
	ld.global.f64 	%fd50, [%rd25+8];
	add.f64 	%fd51, %fd49, %fd50;
	ld.global.f64 	%fd52, [%rd25+16];
	add.f64 	%fd53, %fd51, %fd52;
	div.rn.f64 	%fd54, %fd53, 0d4022000000000000;
	st.global.f64 	[%rd2], %fd54;
	st.global.u64 	[%rd3+-8], %rd26;
	st.global.u64 	[%rd4+-8], %rd26;
	st.global.u64 	[%rd5], %rd26;
	st.global.u64 	[%rd27], %rd26;
	ld.global.f64 	%fd55, [%rd1];
	ld.global.f64 	%fd56, [%rd1+8];
	add.f64 	%fd57, %fd55, %fd56;
	ld.global.f64 	%fd58, [%rd1+16];
	add.f64 	%fd59, %fd57, %fd58;
	ld.global.f64 	%fd60, [%rd24];
	add.f64 	%fd61, %fd59, %fd60;
	ld.global.f64 	%fd62, [%rd24+8];
	add.f64 	%fd63, %fd61, %fd62;
	ld.global.f64 	%fd64, [%rd24+16];
	add.f64 	%fd65, %fd63, %fd64;
	ld.global.f64 	%fd66, [%rd25];
	add.f64 	%fd67, %fd65, %fd66;
	ld.global.f64 	%fd68, [%rd25+8];
	add.f64 	%fd69, %fd67, %fd68;
	ld.global.f64 	%fd70, [%rd25+16];
	add.f64 	%fd71, %fd69, %fd70;
	div.rn.f64 	%fd72, %fd71, 0d4022000000000000;
	st.global.f64 	[%rd2], %fd72;
	st.global.u64 	[%rd3+-8], %rd26;
	st.global.u64 	[%rd4+-8], %rd26;
	st.global.u64 	[%rd5], %rd26;
	st.global.u64 	[%rd27], %rd26;
	add.s64 	%rd38, %rd38, -4;
	setp.ne.s64 	%p3, %rd38, 0;
	@%p3 bra 	$L__BB1_3;
$L__BB1_4:
	ld.param.u32 	%r25, [_Z13heattransfer2PdS_ii_param_3];
	and.b32  	%r17, %r25, 3;
	setp.eq.s32 	%p4, %r17, 0;
	@%p4 bra 	$L__BB1_9;
	setp.eq.s32 	%p5, %r17, 1;
	@%p5 bra 	$L__BB1_7;
	ld.param.u32 	%r21, [_Z13heattransfer2PdS_ii_param_2];
	ld.global.f64 	%fd73, [%rd1];
	ld.global.f64 	%fd74, [%rd1+8];
	add.f64 	%fd75, %fd73, %fd74;
	ld.global.f64 	%fd76, [%rd1+16];
	add.f64 	%fd77, %fd75, %fd76;
	mul.wide.s32 	%rd28, %r21, 8;
	add.s64 	%rd29, %rd1, %rd28;
	ld.global.f64 	%fd78, [%rd29];
	add.f64 	%fd79, %fd77, %fd78;
	ld.global.f64 	%fd80, [%rd29+8];
	add.f64 	%fd81, %fd79, %fd80;
	ld.global.f64 	%fd82, [%rd29+16];
	add.f64 	%fd83, %fd81, %fd82;
	add.s64 	%rd30, %rd29, %rd28;
	ld.global.f64 	%fd84, [%rd30];
	add.f64 	%fd85, %fd83, %fd84;
	ld.global.f64 	%fd86, [%rd30+8];
	add.f64 	%fd87, %fd85, %fd86;
	ld.global.f64 	%fd88, [%rd30+16];
	add.f64 	%fd89, %fd87, %fd88;
	div.rn.f64 	%fd90, %fd89, 0d4022000000000000;
	st.global.f64 	[%rd2], %fd90;
	mov.b64 	%rd31, 4652007308841189376;
	st.global.u64 	[%rd3+-8], %rd31;
	st.global.u64 	[%rd4+-8], %rd31;
	st.global.u64 	[%rd5], %rd31;
	add.s64 	%rd32, %rd5, %rd28;
	st.global.u64 	[%rd32], %rd31;
	ld.global.f64 	%fd91, [%rd1];
	ld.global.f64 	%fd92, [%rd1+8];
	add.f64 	%fd93, %fd91, %fd92;
	ld.global.f64 	%fd94, [%rd1+16];
	add.f64 	%fd95, %fd93, %fd94;
	ld.global.f64 	%fd96, [%rd29];
	add.f64 	%fd97, %fd95, %fd96;
	ld.global.f64 	%fd98, [%rd29+8];
	add.f64 	%fd99, %fd97, %fd98;
	ld.global.f64 	%fd100, [%rd29+16];
	add.f64 	%fd101, %fd99, %fd100;
	ld.global.f64 	%fd102, [%rd30];
	add.f64 	%fd103, %fd101, %fd102;
	ld.global.f64 	%fd104, [%rd30+8];
	add.f64 	%fd105, %fd103, %fd104;
	ld.global.f64 	%fd106, [%rd30+16];
	add.f64 	%fd107, %fd105, %fd106;
	div.rn.f64 	%fd108, %fd107, 0d4022000000000000;
	st.global.f64 	[%rd2], %fd108;
	st.global.u64 	[%rd3+-8], %rd31;
	st.global.u64 	[%rd4+-8], %rd31;
	st.global.u64 	[%rd5], %rd31;
	st.global.u64 	[%rd32], %rd31;
$L__BB1_7:
	ld.param.u32 	%r26, [_Z13heattransfer2PdS_ii_param_3];
	and.b32  	%r18, %r26, 1;
	setp.eq.b32 	%p6, %r18, 1;
	not.pred 	%p7, %p6;
	@%p7 bra 	$L__BB1_9;
	ld.param.u32 	%r22, [_Z13heattransfer2PdS_ii_param_2];
	ld.global.f64 	%fd109, [%rd1];
	ld.global.f64 	%fd110, [%rd1+8];
	add.f64 	%fd111, %fd109, %fd110;
	ld.global.f64 	%fd112, [%rd1+16];
	add.f64 	%fd113, %fd111, %fd112;
	mul.wide.s32 	%rd33, %r22, 8;
	add.s64 	%rd34, %rd1, %rd33;
	ld.global.f64 	%fd114, [%rd34];
	add.f64 	%fd115, %fd113, %fd114;
	ld.global.f64 	%fd116, [%rd34+8];
	add.f64 	%fd117, %fd115, %fd116;
	ld.global.f64 	%fd118, [%rd34+16];
	add.f64 	%fd119, %fd117, %fd118;
	add.s64 	%rd35, %rd34, %rd33;
	ld.global.f64 	%fd120, [%rd35];
	add.f64 	%fd121, %fd119, %fd120;
	ld.global.f64 	%fd122, [%rd35+8];
	add.f64 	%fd123, %fd121, %fd122;
	ld.global.f64 	%fd124, [%rd35+16];
	add.f64 	%fd125, %fd123, %fd124;
	div.rn.f64 	%fd126, %fd125, 0d4022000000000000;
	st.global.f64 	[%rd2], %fd126;
	mov.b64 	%rd36, 4652007308841189376;
	st.global.u64 	[%rd3+-8], %rd36;
	st.global.u64 	[%rd4+-8], %rd36;
	st.global.u64 	[%rd5], %rd36;
	add.s64 	%rd37, %rd5, %rd33;
	st.global.u64 	[%rd37], %rd36;
$L__BB1_9:
	ret;

}


// ===== COMPILED SASS (sm_100) =====

	.target	sm_100

	.elftype	@"ET_EXEC"


//--------------------- .note.nv.tkinfo           --------------------------
	.section	.note.nv.tkinfo,"",@"SHT_NOTE"
	.sectionflags	@"SHF_NOTE_NV_TKINFO"
	.tkinfo
        /*0018*/ 	.word	0x00000002
        /*0030*/ 	.string	""
        /*0030*/ 	.string	"ptxas"
        /*0030*/ 	.string	"Cuda compilation tools, release 13.0, V13.0.88"
        /*0030*/ 	.string	"Build cuda_13.0.r13.0/compiler.36424714_0"
        /*0030*/ 	.string	"-arch sm_100 -m 64 "



//--------------------- .note.nv.cuinfo           --------------------------
	.section	.note.nv.cuinfo,"",@"SHT_NOTE"
	.sectionflags	@"SHF_NOTE_NV_CUINFO"
        /*0018*/ 	.short	0x0002
        /*001a*/ 	.short	0x0064
        /*001c*/ 	.short	0x0082
	.zero		2


//--------------------- .nv.info                  --------------------------
	.section	.nv.info,"",@"SHT_CUDA_INFO"
	.align	4


	//----- nvinfo : EIATTR_REGCOUNT
	.align		4
        /*0000*/ 	.byte	0x04, 0x2f
        /*0002*/ 	.short	(.L_1 - .L_0)
	.align		4
.L_0:
        /*0004*/ 	.word	index@(_Z12heattransferPdS_i)
        /*0008*/ 	.word	0x0000001e


	//----- nvinfo : EIATTR_FRAME_SIZE
	.align		4
.L_1:
        /*000c*/ 	.byte	0x04, 0x11
        /*000e*/ 	.short	(.L_3 - .L_2)
	.align		4
.L_2:
        /*0010*/ 	.word	index@($__internal_1_$__cuda_sm20_div_rn_f64_full)
        /*0014*/ 	.word	0x00000000


	//----- nvinfo : EIATTR_FRAME_SIZE
	.align		4
.L_3:
        /*0018*/ 	.byte	0x04, 0x11
        /*001a*/ 	.short	(.L_5 - .L_4)
	.align		4
.L_4:
        /*001c*/ 	.word	index@(_Z12heattransferPdS_i)
        /*0020*/ 	.word	0x00000000


	//----- nvinfo : EIATTR_REGCOUNT
	.align		4
.L_5:
        /*0024*/ 	.byte	0x04, 0x2f
        /*0026*/ 	.short	(.L_7 - .L_6)
	.align		4
.L_6:
        /*0028*/ 	.word	index@(_Z13heattransfer2PdS_ii)
        /*002c*/ 	.word	0x00000028


	//----- nvinfo : EIATTR_FRAME_SIZE
	.align		4
.L_7:
        /*0030*/ 	.byte	0x04, 0x11
        /*0032*/ 	.short	(.L_9 - .L_8)
	.align		4
.L_8:
        /*0034*/ 	.word	index@($__internal_0_$__cuda_sm20_div_rn_f64_full)
        /*0038*/ 	.word	0x00000000


	//----- nvinfo : EIATTR_FRAME_SIZE
	.align		4
.L_9:
        /*003c*/ 	.byte	0x04, 0x11
        /*003e*/ 	.short	(.L_11 - .L_10)
	.align		4
.L_10:
        /*0040*/ 	.word	index@(_Z13heattransfer2PdS_ii)
        /*0044*/ 	.word	0x00000000


	//----- nvinfo : EIATTR_MIN_STACK_SIZE
	.align		4
.L_11:
        /*0048*/ 	.byte	0x04, 0x12
        /*004a*/ 	.short	(.L_13 - .L_12)
	.align		4
.L_12:
        /*004c*/ 	.word	index@(_Z13heattransfer2PdS_ii)
        /*0050*/ 	.word	0x00000000


	//----- nvinfo : EIATTR_MIN_STACK_SIZE
	.align		4
.L_13:
        /*0054*/ 	.byte	0x04, 0x12
        /*0056*/ 	.short	(.L_15 - .L_14)
	.align		4
.L_14:
        /*0058*/ 	.word	index@(_Z12heattransferPdS_i)
        /*005c*/ 	.word	0x00000000
.L_15:


//--------------------- .nv.compat                --------------------------
	.section	.nv.compat,"",@"SHT_CUDA_COMPAT_INFO"
	.align	4
        /*0000*/ 	.byte	0x02, 0x09, 0x00, 0x00, 0x02, 0x02, 0x01, 0x00, 0x02, 0x05, 0x05, 0x00, 0x03, 0x07, 0x01, 0x01
        /*0010*/ 	.byte	0x02, 0x03, 0x00, 0x00, 0x02, 0x06, 0x01, 0x00, 0x04, 0x0b, 0x08, 0x00, 0x01, 0x00, 0x00, 0x00
        /*0020*/ 	.byte	0x00, 0x00, 0x00, 0x00


//--------------------- .nv.info._Z13heattransfer2PdS_ii --------------------------
	.section	.nv.info._Z13heattransfer2PdS_ii,"",@"SHT_CUDA_INFO"
	.sectionflags	@""
	.align	4


	//----- nvinfo : EIATTR_CUDA_API_VERSION
	.align		4
        /*0000*/ 	.byte	0x04, 0x37
        /*0002*/ 	.short	(.L_17 - .L_16)
.L_16:
        /*0004*/ 	.word	0x00000082


	//----- nvinfo : EIATTR_KPARAM_INFO
	.align		4
.L_17:
        /*0008*/ 	.byte	0x04, 0x17
        /*000a*/ 	.short	(.L_19 - .L_18)
.L_18:
        /*000c*/ 	.word	0x00000000
        /*0010*/ 	.short	0x0003
        /*0012*/ 	.short	0x0014
        /*0014*/ 	.byte	0x00, 0xf0, 0x11, 0x00


	//----- nvinfo : EIATTR_KPARAM_INFO
	.align		4
.L_19:
        /*0018*/ 	.byte	0x04, 0x17
        /*001a*/ 	.short	(.L_21 - .L_20)
.L_20:
        /*001c*/ 	.word	0x00000000
        /*0020*/ 	.short	0x0002
        /*0022*/ 	.short	0x0010
        /*0024*/ 	.byte	0x00, 0xf0, 0x11, 0x00


	//----- nvinfo : EIATTR_KPARAM_INFO
	.align		4
.L_21:
        /*0028*/ 	.byte	0x04, 0x17
        /*002a*/ 	.short	(.L_23 - .L_22)
.L_22:
        /*002c*/ 	.word	0x00000000
        /*0030*/ 	.short	0x0001
        /*0032*/ 	.short	0x0008
        /*0034*/ 	.byte	0x00, 0xf5, 0x21, 0x00


	//----- nvinfo : EIATTR_KPARAM_INFO
	.align		4
.L_23:
        /*0038*/ 	.byte	0x04, 0x17
        /*003a*/ 	.short	(.L_25 - .L_24)
.L_24:
        /*003c*/ 	.word	0x00000000
        /*0040*/ 	.short	0x0000
        /*0042*/ 	.short	0x0000
        /*0044*/ 	.byte	0x00, 0xf5, 0x21, 0x00


	//----- nvinfo : EIATTR_SPARSE_MMA_MASK
	.align		4
.L_25:
        /*0048*/ 	.byte	0x03, 0x50
        /*004a*/ 	.short	0x0000


	//----- nvinfo : EIATTR_MAXREG_COUNT
	.align		4
        /*004c*/ 	.byte	0x03, 0x1b
        /*004e*/ 	.short	0x00ff


	//----- nvinfo : EIATTR_MERCURY_ISA_VERSION
	.align		4
        /*0050*/ 	.byte	0x03, 0x5f
        /*0052*/ 	.short	0x0101


	//----- nvinfo : EIATTR_VRC_CTA_INIT_COUNT
	.align		4
        /*0054*/ 	.byte	0x02, 0x4a
	.zero		1
	.zero		1


	//----- nvinfo : EIATTR_EXIT_INSTR_OFFSETS
	.align		4
        /*0058*/ 	.byte	0x04, 0x1c
        /*005a*/ 	.short	(.L_27 - .L_26)


	//   ....[0]....
.L_26:
        /*005c*/ 	.word	0x00000030


	//   ....[1]....
        /*0060*/ 	.word	0x000010e0


	//   ....[2]....
        /*0064*/ 	.word	0x00001850


	//   ....[3]....
        /*0068*/ 	.word	0x00001c10


	//----- nvinfo : EIATTR_CRS_STACK_SIZE
	.align		4
.L_27:
        /*006c*/ 	.byte	0x04, 0x1e
        /*006e*/ 	.short	(.L_29 - .L_28)
.L_28:
        /*0070*/ 	.word	0x00000000


	//----- nvinfo : EIATTR_CBANK_PARAM_SIZE
	.align		4
.L_29:
        /*0074*/ 	.byte	0x03, 0x19
        /*0076*/ 	.short	0x0018


	//----- nvinfo : EIATTR_PARAM_CBANK
	.align		4
        /*0078*/ 	.byte	0x04, 0x0a
        /*007a*/ 	.short	(.L_31 - .L_30)
	.align		4
.L_30:
        /*007c*/ 	.word	index@(.nv.constant0._Z13heattransfer2PdS_ii)
        /*0080*/ 	.short	0x0380
        /*0082*/ 	.short	0x0018


	//----- nvinfo : EIATTR_SW_WAR
	.align		4
.L_31:
        /*0084*/ 	.byte	0x04, 0x36
        /*0086*/ 	.short	(.L_33 - .L_32)
.L_32:
        /*0088*/ 	.word	0x00000008
.L_33:


//--------------------- .nv.info._Z12heattransferPdS_i --------------------------
	.section	.nv.info._Z12heattransferPdS_i,"",@"SHT_CUDA_INFO"
	.sectionflags	@""
	.align	4


	//----- nvinfo : EIATTR_CUDA_API_VERSION
	.align		4
        /*0000*/ 	.byte	0x04, 0x37
        /*0002*/ 	.short	(.L_35 - .L_34)
.L_34:
        /*0004*/ 	.word	0x00000082


	//----- nvinfo : EIATTR_KPARAM_INFO
	.align		4
.L_35:
        /*0008*/ 	.byte	0x04, 0x17
        /*000a*/ 	.short	(.L_37 - .L_36)
.L_36:
        /*000c*/ 	.word	0x00000000
        /*0010*/ 	.short	0x0002
        /*0012*/ 	.short	0x0010
        /*0014*/ 	.byte	0x00, 0xf0, 0x11, 0x00


	//----- nvinfo : EIATTR_KPARAM_INFO
	.align		4
.L_37:
        /*0018*/ 	.byte	0x04, 0x17
        /*001a*/ 	.short	(.L_39 - .L_38)
.L_38:
        /*001c*/ 	.word	0x00000000
        /*0020*/ 	.short	0x0001
        /*0022*/ 	.short	0x0008
        /*0024*/ 	.byte	0x00, 0xf5, 0x21, 0x00


	//----- nvinfo : EIATTR_KPARAM_INFO
	.align		4
.L_39:
        /*0028*/ 	.byte	0x04, 0x17
        /*002a*/ 	.short	(.L_41 - .L_40)
.L_40:
        /*002c*/ 	.word	0x00000000
        /*0030*/ 	.short	0x0000
        /*0032*/ 	.short	0x0000
        /*0034*/ 	.byte	0x00, 0xf5, 0x21, 0x00


	//----- nvinfo : EIATTR_SPARSE_MMA_MASK
	.align		4
.L_41:
        /*0038*/ 	.byte	0x03, 0x50
        /*003a*/ 	.short	0x0000


	//----- nvinfo : EIATTR_MAXREG_COUNT
	.align		4
        /*003c*/ 	.byte	0x03, 0x1b
        /*003e*/ 	.short	0x00ff


	//----- nvinfo : EIATTR_MERCURY_ISA_VERSION
	.align		4
        /*0040*/ 	.byte	0x03, 0x5f
        /*0042*/ 	.short	0x0101


	//----- nvinfo : EIATTR_VRC_CTA_INIT_COUNT
	.align		4
        /*0044*/ 	.byte	0x02, 0x4a
	.zero		1
	.zero		1


	//----- nvinfo : EIATTR_EXIT_INSTR_OFFSETS
	.align		4
        /*0048*/ 	.byte	0x04, 0x1c
        /*004a*/ 	.short	(.L_43 - .L_42)


	//   ....[0]....
.L_42:
        /*004c*/ 	.word	0x000004c0


	//----- nvinfo : EIATTR_CRS_STACK_SIZE
	.align		4
.L_43:
        /*0050*/ 	.byte	0x04, 0x1e
        /*0052*/ 	.short	(.L_45 - .L_44)
.L_44:
        /*0054*/ 	.word	0x00000000


	//----- nvinfo : EIATTR_CBANK_PARAM_SIZE
	.align		4
.L_45:
        /*0058*/ 	.byte	0x03, 0x19
        /*005a*/ 	.short	0x0014


	//----- nvinfo : EIATTR_PARAM_CBANK
	.align		4
        /*005c*/ 	.byte	0x04, 0x0a
        /*005e*/ 	.short	(.L_47 - .L_46)
	.align		4
.L_46:
        /*0060*/ 	.word	index@(.nv.constant0._Z12heattransferPdS_i)
        /*0064*/ 	.short	0x0380
        /*0066*/ 	.short	0x0014


	//----- nvinfo : EIATTR_SW_WAR
	.align		4
.L_47:
        /*0068*/ 	.byte	0x04, 0x36
        /*006a*/ 	.short	(.L_49 - .L_48)
.L_48:
        /*006c*/ 	.word	0x00000008
.L_49:


//--------------------- .nv.callgraph             --------------------------
	.section	.nv.callgraph,"",@"SHT_CUDA_CALLGRAPH"
	.align	4
	.sectionentsize	8
	.align		4
        /*0000*/ 	.word	0x00000000
	.align		4
        /*0004*/ 	.word	0xffffffff
	.align		4
        /*0008*/ 	.word	0x00000000
	.align		4
        /*000c*/ 	.word	0xfffffffe
	.align		4
        /*0010*/ 	.word	0x00000000
	.align		4
        /*0014*/ 	.word	0xfffffffd
	.align		4
        /*0018*/ 	.word	0x00000000
	.align		4
        /*001c*/ 	.word	0xfffffffc


//--------------------- .text._Z13heattransfer2PdS_ii --------------------------
	.section	.text._Z13heattransfer2PdS_ii,"ax",@progbits
	.align	128
        .global         _Z13heattransfer2PdS_ii
        .type           _Z13heattransfer2PdS_ii,@function
        .size           _Z13heattransfer2PdS_ii,(.L_x_30 - _Z13heattransfer2PdS_ii)
        .other          _Z13heattransfer2PdS_ii,@"STO_CUDA_ENTRY STV_DEFAULT"
_Z13heattransfer2PdS_ii:
.text._Z13heattransfer2PdS_ii:
[----:B------:R-:W-:Y:S01]  /*0000*/  LDC R1, c[0x0][0x37c] ;  /* 0x0000df00ff017b82 */ /* 0x000fe20000000800 */
[----:B------:R-:W0:Y:S02]  /*0010*/  LDCU UR10, c[0x0][0x394] ;  /* 0x00007280ff0a77ac */ /* 0x000e240008000800 */
[----:B0-----:R-:W-:-:S13]  /*0020*/  ISETP.NE.AND P0, PT, RZ, UR10, PT ;  /* 0x0000000aff007c0c */ /* 0x001fda000bf05270 */
[----:B------:R-:W-:Y:S05]  /*0030*/  @!P0 EXIT ;  /* 0x000000000000894d */ /* 0x000fea0003800000 */
[----:B------:R-:W0:Y:S01]  /*0040*/  S2UR UR6, SR_CTAID.X ;  /* 0x00000000000679c3 */ /* 0x000e220000002500 */
[----:B------:R-:W1:Y:S01]  /*0050*/  LDCU UR15, c[0x0][0x390] ;  /* 0x00007200ff0f77ac */ /* 0x000e620008000800 */
[----:B------:R-:W2:Y:S01]  /*0060*/  S2R R3, SR_TID.X ;  /* 0x0000000000037919 */ /* 0x000ea20000002100 */
[----:B------:R-:W3:Y:S01]  /*0070*/  LDCU.64 UR12, c[0x0][0x388] ;  /* 0x00007100ff0c77ac */ /* 0x000ee20008000a00 */
[----:B------:R-:W4:Y:S01]  /*0080*/  LDCU.128 UR16, c[0x0][0x380] ;  /* 0x00007000ff1077ac */ /* 0x000f220008000c00 */
[----:B------:R-:W0:Y:S01]  /*0090*/  LDCU.64 UR20, c[0x0][0x358] ;  /* 0x00006b00ff1477ac */ /* 0x000e220008000a00 */
[----:B-1----:R-:W-:-:S04]  /*00a0*/  ULEA.HI UR4, UR15, UR15, URZ, 0x1 ;  /* 0x0000000f0f047291 */ /* 0x002fc8000f8f08ff */
[----:B------:R-:W-:Y:S02]  /*00b0*/  USHF.R.S32.HI UR5, URZ, 0x1, UR4 ;  /* 0x00000001ff057899 */ /* 0x000fe40008011404 */
[----:B0-----:R-:W-:Y:S02]  /*00c0*/  UIMAD UR4, UR6, UR15, URZ ;  /* 0x0000000f060472a4 */ /* 0x001fe4000f8e02ff */
[----:B------:R-:W-:Y:S01]  /*00d0*/  UIMAD UR7, UR5, UR15, URZ ;  /* 0x0000000f050772a4 */ /* 0x000fe2000f8e02ff */
[----:B----4-:R-:W-:Y:S01]  /*00e0*/  IMAD.U32 R8, RZ, RZ, UR16 ;  /* 0x00000010ff087e24 */ /* 0x010fe2000f8e00ff */
[----:B------:R-:W-:Y:S01]  /*00f0*/  USHF.R.S32.HI UR9, URZ, 0x1f, UR5 ;  /* 0x0000001fff097899 */ /* 0x000fe20008011405 */
[----:B------:R-:W-:Y:S01]  /*0100*/  IMAD.U32 R9, RZ, RZ, UR17 ;  /* 0x00000011ff097e24 */ /* 0x000fe2000f8e00ff */
[----:B------:R-:W-:Y:S01]  /*0110*/  UIADD3 UR11, UP0, UPT, UR5, UR7, URZ ;  /* 0x00000007050b7290 */ /* 0x000fe2000ff1e0ff */
[----:B------:R-:W-:Y:S01]  /*0120*/  IMAD.U32 R0, RZ, RZ, UR4 ;  /* 0x00000004ff007e24 */ /* 0x000fe2000f8e00ff */
[----:B------:R-:W-:Y:S01]  /*0130*/  UIADD3 UR6, UPT, UPT, UR5, -0x1, URZ ;  /* 0xffffffff05067890 */ /* 0x000fe2000fffe0ff */
[----:B------:R-:W-:Y:S01]  /*0140*/  MOV R6, UR18 ;  /* 0x0000001200067c02 */ /* 0x000fe20008000f00 */
[----:B------:R-:W-:Y:S01]  /*0150*/  ULEA.HI.X.SX32 UR7, UR7, UR9, 0x1, UP0 ;  /* 0x0000000907077291 */ /* 0x000fe200080f0eff */
[----:B--2---:R-:W-:Y:S01]  /*0160*/  IMAD R3, R3, UR10, R0 ;  /* 0x0000000a03037c24 */ /* 0x004fe2000f8e0200 */
[----:B---3--:R-:W-:Y:S01]  /*0170*/  ULEA UR14, UP0, UR11, UR12, 0x3 ;  /* 0x0000000c0b0e7291 */ /* 0x008fe2000f8018ff */
[----:B------:R-:W-:Y:S01]  /*0180*/  IMAD.U32 R7, RZ, RZ, UR19 ;  /* 0x00000013ff077e24 */ /* 0x000fe2000f8e00ff */
[----:B------:R-:W-:Y:S01]  /*0190*/  UIMAD UR6, UR6, UR15, URZ ;  /* 0x0000000f060672a4 */ /* 0x000fe2000f8e02ff */
[C---:B------:R-:W-:Y:S01]  /*01a0*/  IMAD.WIDE R8, R3.reuse, 0x8, R8 ;  /* 0x0000000803087825 */ /* 0x040fe200078e0208 */
[----:B------:R-:W-:Y:S01]  /*01b0*/  IADD3.X R5, PT, PT, R3, UR15, RZ, PT, !PT ;  /* 0x0000000f03057c10 */ /* 0x000fe2000bffe4ff */
[----:B------:R-:W-:-:S02]  /*01c0*/  ULEA.HI.X UR15, UR11, UR13, UR7, 0x3, UP0 ;  /* 0x0000000d0b0f7291 */ /* 0x000fc400080f1c07 */
[----:B------:R-:W-:Y:S01]  /*01d0*/  UISETP.GE.U32.AND UP0, UPT, UR10, 0x4, UPT ;  /* 0x000000040a00788c */ /* 0x000fe2000bf06070 */
[----:B------:R-:W-:Y:S01]  /*01e0*/  IMAD.MOV.U32 R3, RZ, RZ, 0x40220000 ;  /* 0x40220000ff037424 */ /* 0x000fe200078e00ff */
[----:B------:R-:W-:Y:S01]  /*01f0*/  UIADD3 UR22, UP1, UPT, UR5, UR6, URZ ;  /* 0x0000000605167290 */ /* 0x000fe2000ff3e0ff */
[----:B------:R-:W-:Y:S01]  /*0200*/  IMAD.WIDE R6, R5, 0x8, R6 ;  /* 0x0000000805067825 */ /* 0x000fe200078e0206 */
[----:B------:R-:W-:Y:S02]  /*0210*/  UIADD3 UR8, UPT, UPT, UR5, UR6, URZ ;  /* 0x0000000605087290 */ /* 0x000fe4000fffe0ff */
[----:B------:R-:W-:Y:S02]  /*0220*/  ULEA.HI.X.SX32 UR4, UR6, UR9, 0x1, UP1 ;  /* 0x0000000906047291 */ /* 0x000fe400088f0eff */
[----:B------:R-:W-:Y:S02]  /*0230*/  ULEA UR6, UP1, UR22, UR12, 0x3 ;  /* 0x0000000c16067291 */ /* 0x000fe4000f8218ff */
[----:B------:R-:W-:-:S02]  /*0240*/  UIMAD.WIDE UR8, UR8, 0x8, UR18 ;  /* 0x00000008080878a5 */ /* 0x000fc4000f8e0212 */
[----:B------:R-:W-:-:S03]  /*0250*/  ULEA.HI.X UR7, UR22, UR13, UR4, 0x3, UP1 ;  /* 0x0000000d16077291 */ /* 0x000fc600088f1c04 */
[----:B------:R-:W-:Y:S01]  /*0260*/  UMOV UR4, URZ ;  /* 0x000000ff00047c82 */ /* 0x000fe20008000000 */
[----:B------:R-:W-:Y:S08]  /*0270*/  BRA.U !UP0, `(.L_x_0) ;  /* 0x0000000d08907547 */ /* 0x000ff0000b800000 */
[----:B------:R-:W0:Y:S01]  /*0280*/  LDC R27, c[0x0][0x390] ;  /* 0x0000e400ff1b7b82 */ /* 0x000e220000000800 */
[----:B------:R-:W-:Y:S01]  /*0290*/  ULOP3.LUT UR5, UR10, 0xfffffffc, URZ, 0xc0, !UPT ;  /* 0xfffffffc0a057892 */ /* 0x000fe2000f8ec0ff */
[----:B------:R-:W1:Y:S03]  /*02a0*/  LDCU UR13, c[0x0][0x390] ;  /* 0x00007200ff0d77ac */ /* 0x000e660008000800 */
[----:B------:R-:W-:-:S12]  /*02b0*/  USHF.R.S32.HI UR12, URZ, 0x1f, UR5 ;  /* 0x0000001fff0c7899 */ /* 0x000fd80008011405 */
.L_x_9:
[----:B--2---:R-:W2:Y:S04]  /*02c0*/  LDG.E.64 R16, desc[UR20][R8.64] ;  /* 0x0000001408107981 */ /* 0x004ea8000c1e1b00 */
[----:B------:R-:W2:Y:S04]  /*02d0*/  LDG.E.64 R28, desc[UR20][R8.64+0x8] ;  /* 0x00000814081c7981 */ /* 0x000ea8000c1e1b00 */
[----:B------:R-:W3:Y:S01]  /*02e0*/  LDG.E.64 R18, desc[UR20][R8.64+0x10] ;  /* 0x0000101408127981 */ /* 0x000ee2000c1e1b00 */
[----:B0-----:R-:W-:-:S05]  /*02f0*/  IMAD.WIDE R22, R27, 0x8, R8 ;  /* 0x000000081b167825 */ /* 0x001fca00078e0208 */
[----:B------:R-:W4:Y:S04]  /*0300*/  LDG.E.64 R24, desc[UR20][R22.64] ;  /* 0x0000001416187981 */ /* 0x000f28000c1e1b00 */
[----:B------:R-:W5:Y:S01]  /*0310*/  LDG.E.64 R4, desc[UR20][R22.64+0x8] ;  /* 0x0000081416047981 */ /* 0x000f62000c1e1b00 */
[----:B------:R-:W-:-:S03]  /*0320*/  IMAD.WIDE R20, R27, 0x8, R22 ;  /* 0x000000081b147825 */ /* 0x000fc600078e0216 */
[----:B------:R-:W5:Y:S04]  /*0330*/  LDG.E.64 R10, desc[UR20][R22.64+0x10] ;  /* 0x00001014160a7981 */ /* 0x000f68000c1e1b00 */
[----:B------:R-:W5:Y:S04]  /*0340*/  LDG.E.64 R12, desc[UR20][R20.64] ;  /* 0x00000014140c7981 */ /* 0x000f68000c1e1b00 */
[----:B------:R-:W5:Y:S01]  /*0350*/  LDG.E.64 R14, desc[UR20][R20.64+0x8] ;  /* 0x00000814140e7981 */ /* 0x000f62000c1e1b00 */
[----:B--2---:R-:W-:-:S03]  /*0360*/  DADD R28, R16, R28 ;  /* 0x00000000101c7229 */ /* 0x004fc6000000001c */
[----:B------:R-:W2:Y:S01]  /*0370*/  LDG.E.64 R16, desc[UR20][R20.64+0x10] ;  /* 0x0000101414107981 */ /* 0x000ea2000c1e1b00 */
[----:B------:R-:W-:Y:S04]  /*0380*/  BSSY.RECONVERGENT B0, `(.L_x_1) ;  /* 0x000001c000007945 */ /* 0x000fe80003800200 */
[----:B---3--:R-:W-:Y:S01]  /*0390*/  DADD R28, R28, R18 ;  /* 0x000000001c1c7229 */ /* 0x008fe20000000012 */
[----:B------:R-:W0:Y:S01]  /*03a0*/  MUFU.RCP64H R19, 9 ;  /* 0x4022000000137908 */ /* 0x000e220000001800 */
[----:B------:R-:W-:-:S06]  /*03b0*/  IMAD.MOV.U32 R18, RZ, RZ, 0x1 ;  /* 0x00000001ff127424 */ /* 0x000fcc00078e00ff */
[----:B----4-:R-:W-:Y:S01]  /*03c0*/  DADD R28, R28, R24 ;  /* 0x000000001c1c7229 */ /* 0x010fe20000000018 */
[----:B------:R-:W-:Y:S01]  /*03d0*/  IMAD.MOV.U32 R24, RZ, RZ, 0x0 ;  /* 0x00000000ff187424 */ /* 0x000fe200078e00ff */
[----:B------:R-:W-:-:S06]  /*03e0*/  MOV R25, 0x40220000 ;  /* 0x4022000000197802 */ /* 0x000fcc0000000f00 */
[----:B-----5:R-:W-:Y:S02]  /*03f0*/  DADD R28, R28, R4 ;  /* 0x000000001c1c7229 */ /* 0x020fe40000000004 */
[----:B0-----:R-:W-:-:S06]  /*0400*/  DFMA R4, R18, -R24, 1 ;  /* 0x3ff000001204742b */ /* 0x001fcc0000000818 */
[----:B------:R-:W-:Y:S02]  /*0410*/  DADD R10, R28, R10 ;  /* 0x000000001c0a7229 */ /* 0x000fe4000000000a */
[----:B------:R-:W-:-:S06]  /*0420*/  DFMA R4, R4, R4, R4 ;  /* 0x000000040404722b */ /* 0x000fcc0000000004 */
[----:B------:R-:W-:Y:S02]  /*0430*/  DADD R10, R10, R12 ;  /* 0x000000000a0a7229 */ /* 0x000fe4000000000c */
[----:B------:R-:W-:-:S06]  /*0440*/  DFMA R18, R18, R4, R18 ;  /* 0x000000041212722b */ /* 0x000fcc0000000012 */
[----:B------:R-:W-:Y:S02]  /*0450*/  DADD R10, R10, R14 ;  /* 0x000000000a0a7229 */ /* 0x000fe4000000000e */
[----:B------:R-:W-:-:S08]  /*0460*/  DFMA R24, R18, -R24, 1 ;  /* 0x3ff000001218742b */ /* 0x000fd00000000818 */
[----:B------:R-:W-:Y:S02]  /*0470*/  DFMA R24, R18, R24, R18 ;  /* 0x000000181218722b */ /* 0x000fe40000000012 */
[----:B--2---:R-:W-:-:S08]  /*0480*/  DADD R10, R10, R16 ;  /* 0x000000000a0a7229 */ /* 0x004fd00000000010 */
[----:B------:R-:W-:Y:S02]  /*0490*/  DMUL R4, R10, R24 ;  /* 0x000000180a047228 */ /* 0x000fe40000000000 */
[----:B------:R-:W-:-:S06]  /*04a0*/  FSETP.GEU.AND P1, PT, |R11|, 6.5827683646048100446e-37, PT ;  /* 0x036000000b00780b */ /* 0x000fcc0003f2e200 */
[----:B------:R-:W-:-:S08]  /*04b0*/  DFMA R12, R4, -9, R10 ;  /* 0xc0220000040c782b */ /* 0x000fd0000000000a */
[----:B------:R-:W-:-:S10]  /*04c0*/  DFMA R4, R24, R12, R4 ;  /* 0x0000000c1804722b */ /* 0x000fd40000000004 */
[----:B------:R-:W-:-:S05]  /*04d0*/  FFMA R0, RZ, 2.53125, R5 ;  /* 0x40220000ff007823 */ /* 0x000fca0000000005 */
[----:B------:R-:W-:-:S13]  /*04e0*/  FSETP.GT.AND P0, PT, |R0|, 1.469367938527859385e-39, PT ;  /* 0x001000000000780b */ /* 0x000fda0003f04200 */
[----:B------:R-:W-:Y:S05]  /*04f0*/  @P0 BRA P1, `(.L_x_2) ;  /* 0x0000000000100947 */ /* 0x000fea0000800000 */
[----:B------:R-:W-:-:S07]  /*0500*/  MOV R0, 0x520 ;  /* 0x0000052000007802 */ /* 0x000fce0000000f00 */
[----:B-1----:R-:W-:Y:S05]  /*0510*/  CALL.REL.NOINC `($__internal_0_$__cuda_sm20_div_rn_f64_full) ;  /* 0x0000001400c07944 */ /* 0x002fea0003c00000 */
[----:B------:R-:W-:Y:S02]  /*0520*/  IMAD.MOV.U32 R4, RZ, RZ, R28 ;  /* 0x000000ffff047224 */ /* 0x000fe400078e001c */
[----:B------:R-:W-:-:S07]  /*0530*/  IMAD.MOV.U32 R5, RZ, RZ, R29 ;  /* 0x000000ffff057224 */ /* 0x000fce00078e001d */
.L_x_2:
[----:B-1----:R-:W-:Y:S05]  /*0540*/  BSYNC.RECONVERGENT B0 ;  /* 0x0000000000007941 */ /* 0x002fea0003800200 */
.L_x_1:
[----:B------:R-:W-:Y:S01]  /*0550*/  UIMAD.WIDE UR10, UR13, 0x8, UR8 ;  /* 0x000000080d0a78a5 */ /* 0x000fe2000f8e0208 */
[----:B------:R-:W-:Y:S01]  /*0560*/  MOV R30, 0x0 ;  /* 0x00000000001e7802 */ /* 0x000fe20000000f00 */
[----:B------:R-:W-:Y:S01]  /*0570*/  IMAD.MOV.U32 R31, RZ, RZ, 0x408f4000 ;  /* 0x408f4000ff1f7424 */ /* 0x000fe200078e00ff */
[----:B------:R-:W-:Y:S01]  /*0580*/  MOV R15, UR7 ;  /* 0x00000007000f7c02 */ /* 0x000fe20008000f00 */
[----:B------:R-:W-:Y:S01]  /*0590*/  IMAD.U32 R14, RZ, RZ, UR6 ;  /* 0x00000006ff0e7e24 */ /* 0x000fe2000f8e00ff */
[----:B------:R-:W-:Y:S01]  /*05a0*/  MOV R34, UR8 ;  /* 0x0000000800227c02 */ /* 0x000fe20008000f00 */
[----:B------:R-:W-:Y:S01]  /*05b0*/  IMAD.U32 R32, RZ, RZ, UR14 ;  /* 0x0000000eff207e24 */ /* 0x000fe2000f8e00ff */
[----:B------:R-:W-:Y:S01]  /*05c0*/  MOV R37, UR11 ;  /* 0x0000000b00257c02 */ /* 0x000fe20008000f00 */
[----:B------:R-:W-:Y:S01]  /*05d0*/  IMAD.U32 R33, RZ, RZ, UR15 ;  /* 0x0000000fff217e24 */ /* 0x000fe2000f8e00ff */
[----:B------:R0:W-:Y:S01]  /*05e0*/  STG.E.64 desc[UR20][R6.64], R4 ;  /* 0x0000000406007986 */ /* 0x0001e2000c101b14 */
[----:B------:R-:W-:-:S02]  /*05f0*/  IMAD.U32 R35, RZ, RZ, UR9 ;  /* 0x00000009ff237e24 */ /* 0x000fc4000f8e00ff */
[----:B------:R-:W-:Y:S01]  /*0600*/  IMAD.U32 R36, RZ, RZ, UR10 ;  /* 0x0000000aff247e24 */ /* 0x000fe2000f8e00ff */
[----:B------:R1:W-:Y:S04]  /*0610*/  STG.E.64 desc[UR20][R14.64+-0x8], R30 ;  /* 0xfffff81e0e007986 */ /* 0x0003e8000c101b14 */
[----:B------:R2:W-:Y:S04]  /*0620*/  STG.E.64 desc[UR20][R32.64+-0x8], R30 ;  /* 0xfffff81e20007986 */ /* 0x0005e8000c101b14 */
[----:B------:R2:W-:Y:S04]  /*0630*/  STG.E.64 desc[UR20][R34.64], R30 ;  /* 0x0000001e22007986 */ /* 0x0005e8000c101b14 */
[----:B------:R2:W-:Y:S04]  /*0640*/  STG.E.64 desc[UR20][R36.64], R30 ;  /* 0x0000001e24007986 */ /* 0x0005e8000c101b14 */
[----:B------:R-:W3:Y:S04]  /*0650*/  LDG.E.64 R16, desc[UR20][R8.64] ;  /* 0x0000001408107981 */ /* 0x000ee8000c1e1b00 */
[----:B------:R-:W3:Y:S04]  /*0660*/  LDG.E.64 R28, desc[UR20][R8.64+0x8] ;  /* 0x00000814081c7981 */ /* 0x000ee8000c1e1b00 */
[----:B------:R-:W4:Y:S04]  /*0670*/  LDG.E.64 R18, desc[UR20][R8.64+0x10] ;  /* 0x0000101408127981 */ /* 0x000f28000c1e1b00 */
[----:B------:R-:W5:Y:S04]  /*0680*/  LDG.E.64 R24, desc[UR20][R22.64] ;  /* 0x0000001416187981 */ /* 0x000f68000c1e1b00 */
[----:B------:R-:W2:Y:S04]  /*0690*/  LDG.E.64 R10, desc[UR20][R22.64+0x8] ;  /* 0x00000814160a7981 */ /* 0x000ea8000c1e1b00 */
[----:B------:R-:W2:Y:S04]  /*06a0*/  LDG.E.64 R12, desc[UR20][R22.64+0x10] ;  /* 0x00001014160c7981 */ /* 0x000ea8000c1e1b00 */
[----:B0-----:R-:W2:Y:S04]  /*06b0*/  LDG.E.64 R4, desc[UR20][R20.64] ;  /* 0x0000001414047981 */ /* 0x001ea8000c1e1b00 */
[----:B-1----:R-:W2:Y:S01]  /*06c0*/  LDG.E.64 R14, desc[UR20][R20.64+0x8] ;  /* 0x00000814140e7981 */ /* 0x002ea2000c1e1b00 */
[----:B---3--:R-:W-:-:S03]  /*06d0*/  DADD R28, R16, R28 ;  /* 0x00000000101c7229 */ /* 0x008fc6000000001c */
[----:B------:R-:W3:Y:S01]  /*06e0*/  LDG.E.64 R16, desc[UR20][R20.64+0x10] ;  /* 0x0000101414107981 */ /* 0x000ee2000c1e1b00 */
[----:B------:R-:W-:Y:S04]  /*06f0*/  BSSY.RECONVERGENT B0, `(.L_x_3) ;  /* 0x000001c000007945 */ /* 0x000fe80003800200 */
[----:B----4-:R-:W-:Y:S01]  /*0700*/  DADD R28, R28, R18 ;  /* 0x000000001c1c7229 */ /* 0x010fe20000000012 */
[----:B------:R-:W0:Y:S01]  /*0710*/  MUFU.RCP64H R19, 9 ;  /* 0x4022000000137908 */ /* 0x000e220000001800 */
[----:B------:R-:W-:-:S06]  /*0720*/  MOV R18, 0x1 ;  /* 0x0000000100127802 */ /* 0x000fcc0000000f00 */
[----:B-----5:R-:W-:Y:S01]  /*0730*/  DADD R28, R28, R24 ;  /* 0x000000001c1c7229 */ /* 0x020fe20000000018 */
[----:B------:R-:W-:Y:S02]  /*0740*/  IMAD.MOV.U32 R24, RZ, RZ, 0x0 ;  /* 0x00000000ff187424 */ /* 0x000fe400078e00ff */
[----:B------:R-:W-:-:S05]  /*0750*/  IMAD.MOV.U32 R25, RZ, RZ, 0x40220000 ;  /* 0x40220000ff197424 */ /* 0x000fca00078e00ff */
[----:B--2---:R-:W-:Y:S02]  /*0760*/  DADD R28, R28, R10 ;  /* 0x000000001c1c7229 */ /* 0x004fe4000000000a */
        /* <DEDUP_REMOVED lines=8> */
[----:B---3--:R-:W-:-:S08]  /*07f0*/  DADD R10, R4, R16 ;  /* 0x00000000040a7229 */ /* 0x008fd00000000010 */
        /* <DEDUP_REMOVED lines=8> */
[----:B------:R-:W-:Y:S05]  /*0880*/  CALL.REL.NOINC `($__internal_0_$__cuda_sm20_div_rn_f64_full) ;  /* 0x0000001000e47944 */ /* 0x000fea0003c00000 */
[----:B------:R-:W-:Y:S02]  /*0890*/  IMAD.MOV.U32 R4, RZ, RZ, R28 ;  /* 0x000000ffff047224 */ /* 0x000fe400078e001c */
[----:B------:R-:W-:-:S07]  /*08a0*/  IMAD.MOV.U32 R5, RZ, RZ, R29 ;  /* 0x000000ffff057224 */ /* 0x000fce00078e001d */
.L_x_4:
[----:B------:R-:W-:Y:S05]  /*08b0*/  BSYNC.RECONVERGENT B0 ;  /* 0x0000000000007941 */ /* 0x000fea0003800200 */
.L_x_3:
        /* <DEDUP_REMOVED lines=9> */
[----:B------:R-:W-:Y:S02]  /*0950*/  IMAD.U32 R35, RZ, RZ, UR9 ;  /* 0x00000009ff237e24 */ /* 0x000fe4000f8e00ff */
        /* <DEDUP_REMOVED lines=43> */
.L_x_6:
[----:B------:R-:W-:Y:S05]  /*0c10*/  BSYNC.RECONVERGENT B0 ;  /* 0x0000000000007941 */ /* 0x000fea0003800200 */
.L_x_5:
        /* <DEDUP_REMOVED lines=8> */
[----:B------:R-:W-:Y:S01]  /*0ca0*/  STG.E.64 desc[UR20][R6.64], R4 ;  /* 0x0000000406007986 */ /* 0x000fe2000c101b14 */
[----:B------:R-:W-:Y:S02]  /*0cb0*/  IMAD.U32 R37, RZ, RZ, UR9 ;  /* 0x00000009ff257e24 */ /* 0x000fe4000f8e00ff */
[----:B------:R-:W-:Y:S01]  /*0cc0*/  IMAD.U32 R10, RZ, RZ, UR10 ;  /* 0x0000000aff0a7e24 */ /* 0x000fe2000f8e00ff */
[----:B------:R-:W-:Y:S04]  /*0cd0*/  STG.E.64 desc[UR20][R30.64+-0x8], R32 ;  /* 0xfffff8201e007986 */ /* 0x000fe8000c101b14 */
[----:B------:R-:W-:Y:S04]  /*0ce0*/  STG.E.64 desc[UR20][R34.64+-0x8], R32 ;  /* 0xfffff82022007986 */ /* 0x000fe8000c101b14 */
[----:B------:R-:W-:Y:S04]  /*0cf0*/  STG.E.64 desc[UR20][R36.64], R32 ;  /* 0x0000002024007986 */ /* 0x000fe8000c101b14 */
[----:B------:R0:W-:Y:S04]  /*0d00*/  STG.E.64 desc[UR20][R10.64], R32 ;  /* 0x000000200a007986 */ /* 0x0001e8000c101b14 */
[----:B------:R-:W2:Y:S04]  /*0d10*/  LDG.E.64 R16, desc[UR20][R8.64] ;  /* 0x0000001408107981 */ /* 0x000ea8000c1e1b00 */
[----:B------:R-:W2:Y:S04]  /*0d20*/  LDG.E.64 R18, desc[UR20][R8.64+0x8] ;  /* 0x0000081408127981 */ /* 0x000ea8000c1e1b00 */
[----:B------:R-:W3:Y:S04]  /*0d30*/  LDG.E.64 R14, desc[UR20][R22.64] ;  /* 0x00000014160e7981 */ /* 0x000ee8000c1e1b00 */
[----:B0-----:R-:W4:Y:S04]  /*0d40*/  LDG.E.64 R10, desc[UR20][R8.64+0x10] ;  /* 0x00001014080a7981 */ /* 0x001f28000c1e1b00 */
[----:B------:R-:W5:Y:S04]  /*0d50*/  LDG.E.64 R12, desc[UR20][R22.64+0x8] ;  /* 0x00000814160c7981 */ /* 0x000f68000c1e1b00 */
[----:B------:R-:W5:Y:S04]  /*0d60*/  LDG.E.64 R28, desc[UR20][R22.64+0x10] ;  /* 0x00001014161c7981 */ /* 0x000f68000c1e1b00 */
[----:B------:R-:W5:Y:S04]  /*0d70*/  LDG.E.64 R24, desc[UR20][R20.64] ;  /* 0x0000001414187981 */ /* 0x000f68000c1e1b00 */
[----:B------:R-:W5:Y:S04]  /*0d80*/  LDG.E.64 R4, desc[UR20][R20.64+0x8] ;  /* 0x0000081414047981 */ /* 0x000f68000c1e1b00 */
[----:B------:R-:W5:Y:S01]  /*0d90*/  LDG.E.64 R30, desc[UR20][R20.64+0x10] ;  /* 0x00001014141e7981 */ /* 0x000f62000c1e1b00 */
[----:B------:R-:W-:Y:S01]  /*0da0*/  BSSY.RECONVERGENT B0, `(.L_x_7) ;  /* 0x000001d000007945 */ /* 0x000fe20003800200 */
[----:B--2---:R-:W-:Y:S01]  /*0db0*/  DADD R18, R16, R18 ;  /* 0x0000000010127229 */ /* 0x004fe20000000012 */
[----:B------:R-:W0:Y:S07]  /*0dc0*/  MUFU.RCP64H R17, 9 ;  /* 0x4022000000117908 */ /* 0x000e2e0000001800 */
[----:B----4-:R-:W-:Y:S01]  /*0dd0*/  DADD R10, R18, R10 ;  /* 0x00000000120a7229 */ /* 0x010fe2000000000a */
[----:B------:R-:W-:-:S07]  /*0de0*/  MOV R16, 0x1 ;  /* 0x0000000100107802 */ /* 0x000fce0000000f00 */
[----:B---3--:R-:W-:Y:S01]  /*0df0*/  DADD R14, R10, R14 ;  /* 0x000000000a0e7229 */ /* 0x008fe2000000000e */
[----:B------:R-:W-:Y:S02]  /*0e00*/  IMAD.MOV.U32 R10, RZ, RZ, 0x0 ;  /* 0x00000000ff0a7424 */ /* 0x000fe400078e00ff */
[----:B------:R-:W-:-:S05]  /*0e10*/  IMAD.MOV.U32 R11, RZ, RZ, 0x40220000 ;  /* 0x40220000ff0b7424 */ /* 0x000fca00078e00ff */
        /* <DEDUP_REMOVED lines=9> */
[----:B------:R-:W-:-:S08]  /*0eb0*/  DADD R10, R4, R30 ;  /* 0x00000000040a7229 */ /* 0x000fd0000000001e */
[----:B------:R-:W-:-:S08]  /*0ec0*/  DMUL R4, R18, R10 ;  /* 0x0000000a12047228 */ /* 0x000fd00000000000 */
[----:B------:R-:W-:-:S08]  /*0ed0*/  DFMA R12, R4, -9, R10 ;  /* 0xc0220000040c782b */ /* 0x000fd0000000000a */
[----:B------:R-:W-:Y:S01]  /*0ee0*/  DFMA R4, R18, R12, R4 ;  /* 0x0000000c1204722b */ /* 0x000fe20000000004 */
[----:B------:R-:W-:-:S09]  /*0ef0*/  FSETP.GEU.AND P1, PT, |R11|, 6.5827683646048100446e-37, PT ;  /* 0x036000000b00780b */ /* 0x000fd20003f2e200 */
[----:B------:R-:W-:-:S05]  /*0f00*/  FFMA R0, RZ, 2.53125, R5 ;  /* 0x40220000ff007823 */ /* 0x000fca0000000005 */
[----:B------:R-:W-:-:S13]  /*0f10*/  FSETP.GT.AND P0, PT, |R0|, 1.469367938527859385e-39, PT ;  /* 0x001000000000780b */ /* 0x000fda0003f04200 */
[----:B------:R-:W-:Y:S05]  /*0f20*/  @P0 BRA P1, `(.L_x_8) ;  /* 0x0000000000100947 */ /* 0x000fea0000800000 */
[----:B------:R-:W-:-:S07]  /*0f30*/  MOV R0, 0xf50 ;  /* 0x00000f5000007802 */ /* 0x000fce0000000f00 */
[----:B------:R-:W-:Y:S05]  /*0f40*/  CALL.REL.NOINC `($__internal_0_$__cuda_sm20_div_rn_f64_full) ;  /* 0x0000000c00347944 */ /* 0x000fea0003c00000 */
[----:B------:R-:W-:Y:S02]  /*0f50*/  IMAD.MOV.U32 R4, RZ, RZ, R28 ;  /* 0x000000ffff047224 */ /* 0x000fe400078e001c */
[----:B------:R-:W-:-:S07]  /*0f60*/  IMAD.MOV.U32 R5, RZ, RZ, R29 ;  /* 0x000000ffff057224 */ /* 0x000fce00078e001d */
.L_x_8:
[----:B------:R-:W-:Y:S05]  /*0f70*/  BSYNC.RECONVERGENT B0 ;  /* 0x0000000000007941 */ /* 0x000fea0003800200 */
.L_x_7:
        /* <DEDUP_REMOVED lines=9> */
[----:B------:R-:W-:Y:S01]  /*1010*/  IMAD.U32 R17, RZ, RZ, UR9 ;  /* 0x00000009ff117e24 */ /* 0x000fe2000f8e00ff */
[----:B------:R-:W-:Y:S01]  /*1020*/  UIADD3 UR5, UP0, UPT, UR5, -0x4, URZ ;  /* 0xfffffffc05057890 */ /* 0x000fe2000ff1e0ff */
[----:B------:R-:W-:Y:S01]  /*1030*/  IMAD.U32 R18, RZ, RZ, UR10 ;  /* 0x0000000aff127e24 */ /* 0x000fe2000f8e00ff */
[----:B------:R2:W-:Y:S02]  /*1040*/  STG.E.64 desc[UR20][R12.64+-0x8], R10 ;  /* 0xfffff80a0c007986 */ /* 0x0005e4000c101b14 */
[----:B------:R-:W-:-:S02]  /*1050*/  UIADD3.X UR12, UPT, UPT, UR12, -0x1, URZ, UP0, !UPT ;  /* 0xffffffff0c0c7890 */ /* 0x000fc400087fe4ff */
[----:B------:R2:W-:Y:S01]  /*1060*/  STG.E.64 desc[UR20][R14.64+-0x8], R10 ;  /* 0xfffff80a0e007986 */ /* 0x0005e2000c101b14 */
[----:B------:R-:W-:-:S03]  /*1070*/  UISETP.NE.U32.AND UP0, UPT, UR5, URZ, UPT ;  /* 0x000000ff0500728c */ /* 0x000fc6000bf05070 */
[----:B------:R2:W-:Y:S01]  /*1080*/  STG.E.64 desc[UR20][R16.64], R10 ;  /* 0x0000000a10007986 */ /* 0x0005e2000c101b14 */
[----:B------:R-:W-:-:S03]  /*1090*/  UISETP.NE.AND.EX UP0, UPT, UR12, URZ, UPT, UP0 ;  /* 0x000000ff0c00728c */ /* 0x000fc6000bf05300 */
[----:B------:R2:W-:Y:S06]  /*10a0*/  STG.E.64 desc[UR20][R18.64], R10 ;  /* 0x0000000a12007986 */ /* 0x0005ec000c101b14 */
[----:B------:R-:W-:Y:S05]  /*10b0*/  BRA.U UP0, `(.L_x_9) ;  /* 0xfffffff100807547 */ /* 0x000fea000b83ffff */
.L_x_0:
[----:B------:R-:W0:Y:S02]  /*10c0*/  LDC R0, c[0x0][0x394] ;  /* 0x0000e500ff007b82 */ /* 0x000e240000000800 */
[----:B0-----:R-:W-:-:S13]  /*10d0*/  LOP3.LUT P0, R0, R0, 0x3, RZ, 0xc0, !PT ;  /* 0x0000000300007812 */ /* 0x001fda000780c0ff */
[----:B------:R-:W-:Y:S05]  /*10e0*/  @!P0 EXIT ;  /* 0x000000000000894d */ /* 0x000fea0003800000 */
[----:B------:R-:W-:-:S13]  /*10f0*/  ISETP.NE.AND P0, PT, R0, 0x1, PT ;  /* 0x000000010000780c */ /* 0x000fda0003f05270 */
[----:B------:R-:W-:Y:S05]  /*1100*/  @!P0 BRA `(.L_x_10) ;  /* 0x0000000400c48947 */ /* 0x000fea0003800000 */
[----:B------:R-:W3:Y:S01]  /*1110*/  LDG.E.64 R24, desc[UR20][R8.64] ;  /* 0x0000001408187981 */ /* 0x000ee2000c1e1b00 */
[----:B------:R-:W0:Y:S03]  /*1120*/  LDC R21, c[0x0][0x390] ;  /* 0x0000e400ff157b82 */ /* 0x000e260000000800 */
[----:B------:R-:W3:Y:S04]  /*1130*/  LDG.E.64 R26, desc[UR20][R8.64+0x8] ;  /* 0x00000814081a7981 */ /* 0x000ee8000c1e1b00 */
[----:B--2---:R-:W2:Y:S01]  /*1140*/  LDG.E.64 R18, desc[UR20][R8.64+0x10] ;  /* 0x0000101408127981 */ /* 0x004ea2000c1e1b00 */
[----:B0-----:R-:W-:-:S05]  /*1150*/  IMAD.WIDE R22, R21, 0x8, R8 ;  /* 0x0000000815167825 */ /* 0x001fca00078e0208 */
[----:B------:R-:W4:Y:S04]  /*1160*/  LDG.E.64 R16, desc[UR20][R22.64] ;  /* 0x0000001416107981 */ /* 0x000f28000c1e1b00 */
[----:B------:R-:W5:Y:S01]  /*1170*/  LDG.E.64 R4, desc[UR20][R22.64+0x8] ;  /* 0x0000081416047981 */ /* 0x000f62000c1e1b00 */
[----:B------:R-:W-:-:S03]  /*1180*/  IMAD.WIDE R20, R21, 0x8, R22 ;  /* 0x0000000815147825 */ /* 0x000fc600078e0216 */
[----:B------:R-:W5:Y:S04]  /*1190*/  LDG.E.64 R10, desc[UR20][R22.64+0x10] ;  /* 0x00001014160a7981 */ /* 0x000f68000c1e1b00 */
[----:B------:R-:W5:Y:S04]  /*11a0*/  LDG.E.64 R12, desc[UR20][R20.64] ;  /* 0x00000014140c7981 */ /* 0x000f68000c1e1b00 */
[----:B------:R-:W5:Y:S01]  /*11b0*/  LDG.E.64 R14, desc[UR20][R20.64+0x8] ;  /* 0x00000814140e7981 */ /* 0x000f62000c1e1b00 */
[----:B---3--:R-:W-:-:S03]  /*11c0*/  DADD R26, R24, R26 ;  /* 0x00000000181a7229 */ /* 0x008fc6000000001a */
[----:B------:R-:W3:Y:S01]  /*11d0*/  LDG.E.64 R24, desc[UR20][R20.64+0x10] ;  /* 0x0000101414187981 */ /* 0x000ee2000c1e1b00 */
[----:B------:R-:W-:Y:S04]  /*11e0*/  BSSY.RECONVERGENT B0, `(.L_x_11) ;  /* 0x000001c000007945 */ /* 0x000fe80003800200 */
[----:B--2---:R-:W-:Y:S01]  /*11f0*/  DADD R26, R26, R18 ;  /* 0x000000001a1a7229 */ /* 0x004fe20000000012 */
[----:B------:R-:W0:Y:S01]  /*1200*/  MUFU.RCP64H R19, 9 ;  /* 0x4022000000137908 */ /* 0x000e220000001800 */
[----:B------:R-:W-:-:S06]  /*1210*/  MOV R18, 0x1 ;  /* 0x0000000100127802 */ /* 0x000fcc0000000f00 */
[----:B----4-:R-:W-:Y:S01]  /*1220*/  DADD R26, R26, R16 ;  /* 0x000000001a1a7229 */ /* 0x010fe20000000010 */
        /* <DEDUP_REMOVED lines=23> */
.L_x_12:
[----:B------:R-:W-:Y:S05]  /*13a0*/  BSYNC.RECONVERGENT B0 ;  /* 0x0000000000007941 */ /* 0x000fea0003800200 */
.L_x_11:
[----:B------:R-:W0:Y:S01]  /*13b0*/  LDCU UR10, c[0x0][0x390] ;  /* 0x00007200ff0a77ac */ /* 0x000e220008000800 */
[----:B------:R-:W-:Y:S01]  /*13c0*/  MOV R30, 0x0 ;  /* 0x00000000001e7802 */ /* 0x000fe20000000f00 */
[----:B------:R-:W-:Y:S01]  /*13d0*/  IMAD.MOV.U32 R31, RZ, RZ, 0x408f4000 ;  /* 0x408f4000ff1f7424 */ /* 0x000fe200078e00ff */
        /* <DEDUP_REMOVED lines=8> */
[----:B------:R3:W-:Y:S01]  /*1460*/  STG.E.64 desc[UR20][R24.64+-0x8], R30 ;  /* 0xfffff81e18007986 */ /* 0x0007e2000c101b14 */
[----:B0-----:R-:W-:-:S03]  /*1470*/  UIMAD.WIDE UR10, UR10, 0x8, UR8 ;  /* 0x000000080a0a78a5 */ /* 0x001fc6000f8e0208 */
[----:B------:R0:W-:Y:S03]  /*1480*/  STG.E.64 desc[UR20][R32.64], R30 ;  /* 0x0000001e20007986 */ /* 0x0001e6000c101b14 */
[----:B------:R-:W-:Y:S01]  /*1490*/  IMAD.U32 R34, RZ, RZ, UR10 ;  /* 0x0000000aff227e24 */ /* 0x000fe2000f8e00ff */
[----:B------:R-:W-:-:S05]  /*14a0*/  MOV R35, UR11 ;  /* 0x0000000b00237c02 */ /* 0x000fca0008000f00 */
[----:B------:R0:W-:Y:S04]  /*14b0*/  STG.E.64 desc[UR20][R34.64], R30 ;  /* 0x0000001e22007986 */ /* 0x0001e8000c101b14 */
[----:B------:R-:W4:Y:S04]  /*14c0*/  LDG.E.64 R26, desc[UR20][R8.64] ;  /* 0x00000014081a7981 */ /* 0x000f28000c1e1b00 */
[----:B------:R-:W4:Y:S04]  /*14d0*/  LDG.E.64 R28, desc[UR20][R8.64+0x8] ;  /* 0x00000814081c7981 */ /* 0x000f28000c1e1b00 */
[----:B------:R-:W5:Y:S04]  /*14e0*/  LDG.E.64 R12, desc[UR20][R8.64+0x10] ;  /* 0x00001014080c7981 */ /* 0x000f68000c1e1b00 */
[----:B------:R-:W5:Y:S04]  /*14f0*/  LDG.E.64 R14, desc[UR20][R22.64] ;  /* 0x00000014160e7981 */ /* 0x000f68000c1e1b00 */
[----:B------:R-:W5:Y:S04]  /*1500*/  LDG.E.64 R10, desc[UR20][R22.64+0x8] ;  /* 0x00000814160a7981 */ /* 0x000f68000c1e1b00 */
[----:B------:R-:W5:Y:S04]  /*1510*/  LDG.E.64 R16, desc[UR20][R22.64+0x10] ;  /* 0x0000101416107981 */ /* 0x000f68000c1e1b00 */
[----:B-1----:R-:W5:Y:S04]  /*1520*/  LDG.E.64 R4, desc[UR20][R20.64] ;  /* 0x0000001414047981 */ /* 0x002f68000c1e1b00 */
[----:B--2---:R-:W2:Y:S04]  /*1530*/  LDG.E.64 R18, desc[UR20][R20.64+0x8] ;  /* 0x0000081414127981 */ /* 0x004ea8000c1e1b00 */
[----:B---3--:R-:W3:Y:S01]  /*1540*/  LDG.E.64 R24, desc[UR20][R20.64+0x10] ;  /* 0x0000101414187981 */ /* 0x008ee2000c1e1b00 */
[----:B------:R-:W-:Y:S01]  /*1550*/  BSSY.RECONVERGENT B0, `(.L_x_13) ;  /* 0x000001d000007945 */ /* 0x000fe20003800200 */
[----:B----4-:R-:W-:Y:S01]  /*1560*/  DADD R28, R26, R28 ;  /* 0x000000001a1c7229 */ /* 0x010fe2000000001c */
[----:B------:R-:W1:Y:S01]  /*1570*/  MUFU.RCP64H R27, 9 ;  /* 0x40220000001b7908 */ /* 0x000e620000001800 */
[----:B------:R-:W-:-:S06]  /*1580*/  MOV R26, 0x1 ;  /* 0x00000001001a7802 */ /* 0x000fcc0000000f00 */
[----:B-----5:R-:W-:-:S08]  /*1590*/  DADD R12, R28, R12 ;  /* 0x000000001c0c7229 */ /* 0x020fd0000000000c */
[----:B------:R-:W-:Y:S01]  /*15a0*/  DADD R14, R12, R14 ;  /* 0x000000000c0e7229 */ /* 0x000fe2000000000e */
[----:B------:R-:W-:Y:S02]  /*15b0*/  IMAD.MOV.U32 R12, RZ, RZ, 0x0 ;  /* 0x00000000ff0c7424 */ /* 0x000fe400078e00ff */
[----:B------:R-:W-:-:S05]  /*15c0*/  IMAD.MOV.U32 R13, RZ, RZ, 0x40220000 ;  /* 0x40220000ff0d7424 */ /* 0x000fca00078e00ff */
[----:B------:R-:W-:Y:S02]  /*15d0*/  DADD R10, R14, R10 ;  /* 0x000000000e0a7229 */ /* 0x000fe4000000000a */
[----:B-1----:R-:W-:-:S06]  /*15e0*/  DFMA R28, R26, -R12, 1 ;  /* 0x3ff000001a1c742b */ /* 0x002fcc000000080c */
[----:B------:R-:W-:Y:S02]  /*15f0*/  DADD R10, R10, R16 ;  /* 0x000000000a0a7229 */ /* 0x000fe40000000010 */
[----:B------:R-:W-:-:S06]  /*1600*/  DFMA R28, R28, R28, R28 ;  /* 0x0000001c1c1c722b */ /* 0x000fcc000000001c */
[----:B------:R-:W-:Y:S02]  /*1610*/  DADD R4, R10, R4 ;  /* 0x000000000a047229 */ /* 0x000fe40000000004 */
[----:B------:R-:W-:-:S06]  /*1620*/  DFMA R28, R26, R28, R26 ;  /* 0x0000001c1a1c722b */ /* 0x000fcc000000001a */
[----:B--2---:R-:W-:Y:S02]  /*1630*/  DADD R4, R4, R18 ;  /* 0x0000000004047229 */ /* 0x004fe40000000012 */
[----:B------:R-:W-:-:S06]  /*1640*/  DFMA R12, R28, -R12, 1 ;  /* 0x3ff000001c0c742b */ /* 0x000fcc000000080c */
[----:B---3--:R-:W-:Y:S02]  /*1650*/  DADD R10, R4, R24 ;  /* 0x00000000040a7229 */ /* 0x008fe40000000018 */
[----:B------:R-:W-:-:S08]  /*1660*/  DFMA R28, R28, R12, R28 ;  /* 0x0000000c1c1c722b */ /* 0x000fd0000000001c */
[----:B------:R-:W-:Y:S01]  /*1670*/  DMUL R4, R28, R10 ;  /* 0x0000000a1c047228 */ /* 0x000fe20000000000 */
[----:B------:R-:W-:-:S07]  /*1680*/  FSETP.GEU.AND P1, PT, |R11|, 6.5827683646048100446e-37, PT ;  /* 0x036000000b00780b */ /* 0x000fce0003f2e200 */
[----:B------:R-:W-:-:S08]  /*1690*/  DFMA R12, R4, -9, R10 ;  /* 0xc0220000040c782b */ /* 0x000fd0000000000a */
[----:B------:R-:W-:-:S10]  /*16a0*/  DFMA R4, R28, R12, R4 ;  /* 0x0000000c1c04722b */ /* 0x000fd40000000004 */
[----:B------:R-:W-:-:S05]  /*16b0*/  FFMA R0, RZ, 2.53125, R5 ;  /* 0x40220000ff007823 */ /* 0x000fca0000000005 */
[----:B------:R-:W-:-:S13]  /*16c0*/  FSETP.GT.AND P0, PT, |R0|, 1.469367938527859385e-39, PT ;  /* 0x001000000000780b */ /* 0x000fda0003f04200 */
[----:B0-----:R-:W-:Y:S05]  /*16d0*/  @P0 BRA P1, `(.L_x_14) ;  /* 0x0000000000100947 */ /* 0x001fea0000800000 */
[----:B------:R-:W-:-:S07]  /*16e0*/  MOV R0, 0x1700 ;  /* 0x0000170000007802 */ /* 0x000fce0000000f00 */
[----:B------:R-:W-:Y:S05]  /*16f0*/  CALL.REL.NOINC `($__internal_0_$__cuda_sm20_div_rn_f64_full) ;  /* 0x0000000400487944 */ /* 0x000fea0003c00000 */
[----:B------:R-:W-:Y:S02]  /*1700*/  IMAD.MOV.U32 R4, RZ, RZ, R28 ;  /* 0x000000ffff047224 */ /* 0x000fe400078e001c */
[----:B------:R-:W-:-:S07]  /*1710*/  IMAD.MOV.U32 R5, RZ, RZ, R29 ;  /* 0x000000ffff057224 */ /* 0x000fce00078e001d */
.L_x_14:
[----:B------:R-:W-:Y:S05]  /*1720*/  BSYNC.RECONVERGENT B0 ;  /* 0x0000000000007941 */ /* 0x000fea0003800200 */
.L_x_13:
        /* <DEDUP_REMOVED lines=14> */
[----:B------:R0:W-:Y:S02]  /*1810*/  STG.E.64 desc[UR20][R18.64], R10 ;  /* 0x0000000a12007986 */ /* 0x0001e4000c101b14 */
.L_x_10:
[----:B------:R-:W1:Y:S02]  /*1820*/  LDC R0, c[0x0][0x394] ;  /* 0x0000e500ff007b82 */ /* 0x000e640000000800 */
[----:B-1----:R-:W-:-:S04]  /*1830*/  LOP3.LUT R0, R0, 0x1, RZ, 0xc0, !PT ;  /* 0x0000000100007812 */ /* 0x002fc800078ec0ff */
[----:B------:R-:W-:-:S13]  /*1840*/  ISETP.NE.U32.AND P0, PT, R0, 0x1, PT ;  /* 0x000000010000780c */ /* 0x000fda0003f05070 */
[----:B------:R-:W-:Y:S05]  /*1850*/  @P0 EXIT ;  /* 0x000000000000094d */ /* 0x000fea0003800000 */
[----:B------:R-:W1:Y:S01]  /*1860*/  LDC R29, c[0x0][0x390] ;  /* 0x0000e400ff1d7b82 */ /* 0x000e620000000800 */
[----:B0-2---:R-:W2:Y:S04]  /*1870*/  LDG.E.64 R18, desc[UR20][R8.64] ;  /* 0x0000001408127981 */ /* 0x005ea8000c1e1b00 */
[----:B------:R-:W2:Y:S04]  /*1880*/  LDG.E.64 R24, desc[UR20][R8.64+0x8] ;  /* 0x0000081408187981 */ /* 0x000ea8000c1e1b00 */
[----:B------:R0:W3:Y:S01]  /*1890*/  LDG.E.64 R20, desc[UR20][R8.64+0x10] ;  /* 0x0000101408147981 */ /* 0x0000e2000c1e1b00 */
[----:B-1----:R-:W-:-:S05]  /*18a0*/  IMAD.WIDE R26, R29, 0x8, R8 ;  /* 0x000000081d1a7825 */ /* 0x002fca00078e0208 */
[----:B------:R-:W4:Y:S04]  /*18b0*/  LDG.E.64 R22, desc[UR20][R26.64] ;  /* 0x000000141a167981 */ /* 0x000f28000c1e1b00 */
[----:B------:R-:W5:Y:S01]  /*18c0*/  LDG.E.64 R16, desc[UR20][R26.64+0x8] ;  /* 0x000008141a107981 */ /* 0x000f62000c1e1b00 */
[----:B------:R-:W-:-:S03]  /*18d0*/  IMAD.WIDE R28, R29, 0x8, R26 ;  /* 0x000000081d1c7825 */ /* 0x000fc600078e021a */
[----:B------:R-:W5:Y:S04]  /*18e0*/  LDG.E.64 R14, desc[UR20][R26.64+0x10] ;  /* 0x000010141a0e7981 */ /* 0x000f68000c1e1b00 */
[----:B------:R-:W5:Y:S04]  /*18f0*/  LDG.E.64 R12, desc[UR20][R28.64] ;  /* 0x000000141c0c7981 */ /* 0x000f68000c1e1b00 */
[----:B------:R-:W5:Y:S04]  /*1900*/  LDG.E.64 R10, desc[UR20][R28.64+0x8] ;  /* 0x000008141c0a7981 */ /* 0x000f68000c1e1b00 */
[----:B------:R-:W5:Y:S01]  /*1910*/  LDG.E.64 R4, desc[UR20][R28.64+0x10] ;  /* 0x000010141c047981 */ /* 0x000f62000c1e1b00 */
[----:B0-----:R-:W-:Y:S01]  /*1920*/  IMAD.MOV.U32 R8, RZ, RZ, 0x0 ;  /* 0x00000000ff087424 */ /* 0x001fe200078e00ff */
[----:B------:R-:W-:Y:S01]  /*1930*/  BSSY.RECONVERGENT B0, `(.L_x_15) ;  /* 0x000001c000007945 */ /* 0x000fe20003800200 */
[----:B------:R-:W-:Y:S01]  /*1940*/  IMAD.MOV.U32 R9, RZ, RZ, 0x40220000 ;  /* 0x40220000ff097424 */ /* 0x000fe200078e00ff */
[----:B--2---:R-:W-:Y:S01]  /*1950*/  DADD R24, R18, R24 ;  /* 0x0000000012187229 */ /* 0x004fe20000000018 */
[----:B------:R-:W0:Y:S01]  /*1960*/  MUFU.RCP64H R19, 9 ;  /* 0x4022000000137908 */ /* 0x000e220000001800 */
[----:B------:R-:W-:-:S06]  /*1970*/  MOV R18, 0x1 ;  /* 0x0000000100127802 */ /* 0x000fcc0000000f00 */
[----:B---3--:R-:W-:-:S08]  /*1980*/  DADD R20, R24, R20 ;  /* 0x0000000018147229 */ /* 0x008fd00000000014 */
[----:B----4-:R-:W-:Y:S02]  /*1990*/  DADD R20, R20, R22 ;  /* 0x0000000014147229 */ /* 0x010fe40000000016 */
[----:B0-----:R-:W-:-:S06]  /*19a0*/  DFMA R22, R18, -R8, 1 ;  /* 0x3ff000001216742b */ /* 0x001fcc0000000808 */
[----:B-----5:R-:W-:Y:S02]  /*19b0*/  DADD R16, R20, R16 ;  /* 0x0000000014107229 */ /* 0x020fe40000000010 */
[----:B------:R-:W-:-:S06]  /*19c0*/  DFMA R22, R22, R22, R22 ;  /* 0x000000161616722b */ /* 0x000fcc0000000016 */
[----:B------:R-:W-:Y:S02]  /*19d0*/  DADD R14, R16, R14 ;  /* 0x00000000100e7229 */ /* 0x000fe4000000000e */
[----:B------:R-:W-:-:S06]  /*19e0*/  DFMA R22, R18, R22, R18 ;  /* 0x000000161216722b */ /* 0x000fcc0000000012 */
[----:B------:R-:W-:Y:S02]  /*19f0*/  DADD R12, R14, R12 ;  /* 0x000000000e0c7229 */ /* 0x000fe4000000000c */
[----:B------:R-:W-:-:S06]  /*1a00*/  DFMA R8, R22, -R8, 1 ;  /* 0x3ff000001608742b */ /* 0x000fcc0000000808 */
[----:B------:R-:W-:Y:S02]  /*1a10*/  DADD R10, R12, R10 ;  /* 0x000000000c0a7229 */ /* 0x000fe4000000000a */
[----:B------:R-:W-:-:S06]  /*1a20*/  DFMA R22, R22, R8, R22 ;  /* 0x000000081616722b */ /* 0x000fcc0000000016 */
[----:B------:R-:W-:-:S08]  /*1a30*/  DADD R10, R10, R4 ;  /* 0x000000000a0a7229 */ /* 0x000fd00000000004 */
        /* <DEDUP_REMOVED lines=11> */
.L_x_16:
[----:B------:R-:W-:Y:S05]  /*1af0*/  BSYNC.RECONVERGENT B0 ;  /* 0x0000000000007941 */ /* 0x000fea0003800200 */
.L_x_15:
[----:B------:R-:W0:Y:S01]  /*1b00*/  LDCU UR10, c[0x0][0x390] ;  /* 0x00007200ff0a77ac */ /* 0x000e220008000800 */
[----:B------:R-:W-:Y:S01]  /*1b10*/  MOV R2, 0x0 ;  /* 0x0000000000027802 */ /* 0x000fe20000000f00 */
[----:B------:R-:W-:Y:S01]  /*1b20*/  IMAD.MOV.U32 R3, RZ, RZ, 0x408f4000 ;  /* 0x408f4000ff037424 */ /* 0x000fe200078e00ff */
        /* <DEDUP_REMOVED lines=8> */
[----:B------:R-:W-:Y:S01]  /*1bb0*/  STG.E.64 desc[UR20][R12.64+-0x8], R2 ;  /* 0xfffff8020c007986 */ /* 0x000fe2000c101b14 */
[----:B0-----:R-:W-:-:S03]  /*1bc0*/  UIMAD.WIDE UR10, UR10, 0x8, UR8 ;  /* 0x000000080a0a78a5 */ /* 0x001fc6000f8e0208 */
[----:B------:R-:W-:Y:S03]  /*1bd0*/  STG.E.64 desc[UR20][R14.64], R2 ;  /* 0x000000020e007986 */ /* 0x000fe6000c101b14 */
[----:B------:R-:W-:Y:S01]  /*1be0*/  IMAD.U32 R8, RZ, RZ, UR10 ;  /* 0x0000000aff087e24 */ /* 0x000fe2000f8e00ff */
[----:B------:R-:W-:-:S05]  /*1bf0*/  MOV R9, UR11 ;  /* 0x0000000b00097c02 */ /* 0x000fca0008000f00 */
[----:B------:R-:W-:Y:S01]  /*1c00*/  STG.E.64 desc[UR20][R8.64], R2 ;  /* 0x0000000208007986 */ /* 0x000fe2000c101b14 */
[----:B------:R-:W-:Y:S05]  /*1c10*/  EXIT ;  /* 0x000000000000794d */ /* 0x000fea0003800000 */
        .weak           $__internal_0_$__cuda_sm20_div_rn_f64_full
        .type           $__internal_0_$__cuda_sm20_div_rn_f64_full,@function
        .size           $__internal_0_$__cuda_sm20_div_rn_f64_full,(.L_x_30 - $__internal_0_$__cuda_sm20_div_rn_f64_full)
$__internal_0_$__cuda_sm20_div_rn_f64_full:
[----:B------:R-:W-:Y:S01]  /*1c20*/  FSETP.GEU.AND P2, PT, |R11|, 1.469367938527859385e-39, PT ;  /* 0x001000000b00780b */ /* 0x000fe20003f4e200 */
[----:B------:R-:W-:Y:S01]  /*1c30*/  IMAD.U32 R12, RZ, RZ, UR4 ;  /* 0x00000004ff0c7e24 */ /* 0x000fe2000f8e00ff */
[C---:B------:R-:W-:Y:S01]  /*1c40*/  FSETP.GEU.AND P0, PT, |R3|.reuse, 1.469367938527859385e-39, PT ;  /* 0x001000000300780b */ /* 0x040fe20003f0e200 */
[----:B------:R-:W-:Y:S01]  /*1c50*/  IMAD.U32 R14, RZ, RZ, UR4 ;  /* 0x00000004ff0e7e24 */ /* 0x000fe2000f8e00ff */
[----:B------:R-:W-:Y:S01]  /*1c60*/  LOP3.LUT R2, R3, 0x800fffff, RZ, 0xc0, !PT ;  /* 0x800fffff03027812 */ /* 0x000fe200078ec0ff */
[----:B------:R-:W-:Y:S01]  /*1c70*/  IMAD.MOV.U32 R4, RZ, RZ, 0x1ca00000 ;  /* 0x1ca00000ff047424 */ /* 0x000fe200078e00ff */
[----:B------:R-:W-:Y:S01]  /*1c80*/  MOV R13, R3 ;  /* 0x00000003000d7202 */ /* 0x000fe20000000f00 */
[----:B------:R-:W-:Y:S01]  /*1c90*/  IMAD.MOV.U32 R16, RZ, RZ, R10 ;  /* 0x000000ffff107224 */ /* 0x000fe200078e000a */
[----:B------:R-:W-:Y:S01]  /*1ca0*/  LOP3.LUT R15, R2, 0x3ff00000, RZ, 0xfc, !PT ;  /* 0x3ff00000020f7812 */ /* 0x000fe200078efcff */
[----:B------:R-:W-:Y:S01]  /*1cb0*/  IMAD.MOV.U32 R28, RZ, RZ, 0x1 ;  /* 0x00000001ff1c7424 */ /* 0x000fe200078e00ff */
[----:B------:R-:W-:Y:S01]  /*1cc0*/  LOP3.LUT R2, R11, 0x7ff00000, RZ, 0xc0, !PT ;  /* 0x7ff000000b027812 */ /* 0x000fe200078ec0ff */
[----:B------:R-:W-:Y:S01]  /*1cd0*/  BSSY.RECONVERGENT B1, `(.L_x_17) ;  /* 0x000004e000017945 */ /* 0x000fe20003800200 */
[----:B------:R-:W-:-:S02]  /*1ce0*/  LOP3.LUT R24, R3, 0x7ff00000, RZ, 0xc0, !PT ;  /* 0x7ff0000003187812 */ /* 0x000fc400078ec0ff */
[----:B------:R-:W-:Y:S01]  /*1cf0*/  @!P2 LOP3.LUT R5, R13, 0x7ff00000, RZ, 0xc0, !PT ;  /* 0x7ff000000d05a812 */ /* 0x000fe200078ec0ff */
[----:B------:R-:W-:Y:S01]  /*1d00*/  @!P0 DMUL R14, R12, 8.98846567431157953865e+307 ;  /* 0x7fe000000c0e8828 */ /* 0x000fe20000000000 */
[C---:B------:R-:W-:Y:S02]  /*1d10*/  ISETP.GE.U32.AND P1, PT, R2.reuse, R24, PT ;  /* 0x000000180200720c */ /* 0x040fe40003f26070 */
[----:B------:R-:W-:Y:S02]  /*1d20*/  @!P2 ISETP.GE.U32.AND P3, PT, R2, R5, PT ;  /* 0x000000050200a20c */ /* 0x000fe40003f66070 */
[C---:B------:R-:W-:Y:S01]  /*1d30*/  SEL R17, R4.reuse, 0x63400000, !P1 ;  /* 0x6340000004117807 */ /* 0x040fe20004800000 */
[----:B------:R-:W0:Y:S01]  /*1d40*/  MUFU.RCP64H R29, R15 ;  /* 0x0000000f001d7308 */ /* 0x000e220000001800 */
[----:B------:R-:W-:Y:S02]  /*1d50*/  @!P2 SEL R5, R4, 0x63400000, !P3 ;  /* 0x634000000405a807 */ /* 0x000fe40005800000 */
[----:B------:R-:W-:-:S02]  /*1d60*/  LOP3.LUT R17, R17, 0x800fffff, R11, 0xf8, !PT ;  /* 0x800fffff11117812 */ /* 0x000fc400078ef80b */
[----:B------:R-:W-:Y:S01]  /*1d70*/  @!P2 LOP3.LUT R18, R5, 0x80000000, R11, 0xf8, !PT ;  /* 0x800000000512a812 */ /* 0x000fe200078ef80b */
[----:B------:R-:W-:Y:S01]  /*1d80*/  IMAD.MOV.U32 R5, RZ, RZ, R2 ;  /* 0x000000ffff057224 */ /* 0x000fe200078e0002 */
[----:B------:R-:W-:Y:S02]  /*1d90*/  @!P0 LOP3.LUT R24, R15, 0x7ff00000, RZ, 0xc0, !PT ;  /* 0x7ff000000f188812 */ /* 0x000fe400078ec0ff */
[----:B------:R-:W-:Y:S02]  /*1da0*/  @!P2 LOP3.LUT R19, R18, 0x100000, RZ, 0xfc, !PT ;  /* 0x001000001213a812 */ /* 0x000fe400078efcff */
[----:B------:R-:W-:-:S06]  /*1db0*/  @!P2 MOV R18, RZ ;  /* 0x000000ff0012a202 */ /* 0x000fcc0000000f00 */
[----:B------:R-:W-:Y:S02]  /*1dc0*/  @!P2 DFMA R16, R16, 2, -R18 ;  /* 0x400000001010a82b */ /* 0x000fe40000000812 */
[----:B0-----:R-:W-:-:S08]  /*1dd0*/  DFMA R18, R28, -R14, 1 ;  /* 0x3ff000001c12742b */ /* 0x001fd0000000080e */
[----:B------:R-:W-:Y:S01]  /*1de0*/  DFMA R18, R18, R18, R18 ;  /* 0x000000121212722b */ /* 0x000fe20000000012 */
[----:B------:R-:W-:-:S04]  /*1df0*/  @!P2 LOP3.LUT R5, R17, 0x7ff00000, RZ, 0xc0, !PT ;  /* 0x7ff000001105a812 */ /* 0x000fc800078ec0ff */
[----:B------:R-:W-:-:S03]  /*1e00*/  IADD3 R25, PT, PT, R5, -0x1, RZ ;  /* 0xffffffff05197810 */ /* 0x000fc60007ffe0ff */
[----:B------:R-:W-:Y:S01]  /*1e10*/  DFMA R18, R28, R18, R28 ;  /* 0x000000121c12722b */ /* 0x000fe2000000001c */
[----:B------:R-:W-:Y:S01]  /*1e20*/  ISETP.GT.U32.AND P0, PT, R25, 0x7feffffe, PT ;  /* 0x7feffffe1900780c */ /* 0x000fe20003f04070 */
[----:B------:R-:W-:-:S05]  /*1e30*/  VIADD R25, R24, 0xffffffff ;  /* 0xffffffff18197836 */ /* 0x000fca0000000000 */
[----:B------:R-:W-:Y:S01]  /*1e40*/  ISETP.GT.U32.OR P0, PT, R25, 0x7feffffe, P0 ;  /* 0x7feffffe1900780c */ /* 0x000fe20000704470 */
[----:B------:R-:W-:-:S08]  /*1e50*/  DFMA R30, R18, -R14, 1 ;  /* 0x3ff00000121e742b */ /* 0x000fd0000000080e */
[----:B------:R-:W-:-:S08]  /*1e60*/  DFMA R30, R18, R30, R18 ;  /* 0x0000001e121e722b */ /* 0x000fd00000000012 */
[----:B------:R-:W-:-:S08]  /*1e70*/  DMUL R28, R30, R16 ;  /* 0x000000101e1c7228 */ /* 0x000fd00000000000 */
[----:B------:R-:W-:-:S08]  /*1e80*/  DFMA R18, R28, -R14, R16 ;  /* 0x8000000e1c12722b */ /* 0x000fd00000000010 */
[----:B------:R-:W-:Y:S01]  /*1e90*/  DFMA R18, R30, R18, R28 ;  /* 0x000000121e12722b */ /* 0x000fe2000000001c */
[----:B------:R-:W-:Y:S10]  /*1ea0*/  @P0 BRA `(.L_x_18) ;  /* 0x00000000006c0947 */ /* 0x000ff40003800000 */
[----:B------:R-:W-:-:S04]  /*1eb0*/  LOP3.LUT R11, R13, 0x7ff00000, RZ, 0xc0, !PT ;  /* 0x7ff000000d0b7812 */ /* 0x000fc800078ec0ff */
[CC--:B------:R-:W-:Y:S02]  /*1ec0*/  VIADDMNMX R5, R2.reuse, -R11.reuse, 0xb9600000, !PT ;  /* 0xb960000002057446 */ /* 0x0c0fe4000780090b */
[----:B------:R-:W-:Y:S02]  /*1ed0*/  ISETP.GE.U32.AND P0, PT, R2, R11, PT ;  /* 0x0000000b0200720c */ /* 0x000fe40003f06070 */
[----:B------:R-:W-:Y:S02]  /*1ee0*/  VIMNMX R2, PT, PT, R5, 0x46a00000, PT ;  /* 0x46a0000005027848 */ /* 0x000fe40003fe0100 */
[----:B------:R-:W-:Y:S01]  /*1ef0*/  SEL R5, R4, 0x63400000, !P0 ;  /* 0x6340000004057807 */ /* 0x000fe20004000000 */
[----:B------:R-:W-:-:S04]  /*1f00*/  IMAD.MOV.U32 R4, RZ, RZ, RZ ;  /* 0x000000ffff047224 */ /* 0x000fc800078e00ff */
[----:B------:R-:W-:-:S05]  /*1f10*/  IMAD.IADD R2, R2, 0x1, -R5 ;  /* 0x0000000102027824 */ /* 0x000fca00078e0a05 */
[----:B------:R-:W-:-:S06]  /*1f20*/  IADD3 R5, PT, PT, R2, 0x7fe00000, RZ ;  /* 0x7fe0000002057810 */ /* 0x000fcc0007ffe0ff */
[----:B------:R-:W-:-:S10]  /*1f30*/  DMUL R28, R18, R4 ;  /* 0x00000004121c7228 */ /* 0x000fd40000000000 */
[----:B------:R-:W-:-:S13]  /*1f40*/  FSETP.GTU.AND P0, PT, |R29|, 1.469367938527859385e-39, PT ;  /* 0x001000001d00780b */ /* 0x000fda0003f0c200 */
[----:B------:R-:W-:Y:S05]  /*1f50*/  @P0 BRA `(.L_x_19) ;  /* 0x0000000000940947 */ /* 0x000fea0003800000 */
[----:B------:R-:W-:Y:S01]  /*1f60*/  DFMA R14, R18, -R14, R16 ;  /* 0x8000000e120e722b */ /* 0x000fe20000000010 */
[----:B------:R-:W-:-:S09]  /*1f70*/  IMAD.MOV.U32 R4, RZ, RZ, RZ ;  /* 0x000000ffff047224 */ /* 0x000fd200078e00ff */
[C---:B------:R-:W-:Y:S02]  /*1f80*/  FSETP.NEU.AND P0, PT, R15.reuse, RZ, PT ;  /* 0x000000ff0f00720b */ /* 0x040fe40003f0d000 */
[----:B------:R-:W-:-:S04]  /*1f90*/  LOP3.LUT R13, R15, 0x80000000, R13, 0x48, !PT ;  /* 0x800000000f0d7812 */ /* 0x000fc800078e480d */
[----:B------:R-:W-:-:S07]  /*1fa0*/  LOP3.LUT R5, R13, R5, RZ, 0xfc, !PT ;  /* 0x000000050d057212 */ /* 0x000fce00078efcff */
[----:B------:R-:W-:Y:S05]  /*1fb0*/  @!P0 BRA `(.L_x_19) ;  /* 0x00000000007c8947 */ /* 0x000fea0003800000 */
[----:B------:R-:W-:Y:S01]  /*1fc0*/  IADD3 R11, PT, PT, -R2, RZ, RZ ;  /* 0x000000ff020b7210 */ /* 0x000fe20007ffe1ff */
[----:B------:R-:W-:Y:S01]  /*1fd0*/  IMAD.MOV.U32 R10, RZ, RZ, RZ ;  /* 0x000000ffff0a7224 */ /* 0x000fe200078e00ff */
[----:B------:R-:W-:-:S05]  /*1fe0*/  DMUL.RP R4, R18, R4 ;  /* 0x0000000412047228 */ /* 0x000fca0000008000 */
[----:B------:R-:W-:-:S05]  /*1ff0*/  DFMA R10, R28, -R10, R18 ;  /* 0x8000000a1c0a722b */ /* 0x000fca0000000012 */
[----:B------:R-:W-:Y:S02]  /*2000*/  LOP3.LUT R13, R5, R13, RZ, 0x3c, !PT ;  /* 0x0000000d050d7212 */ /* 0x000fe400078e3cff */
[----:B------:R-:W-:-:S04]  /*2010*/  IADD3 R10, PT, PT, -R2, -0x43300000, RZ ;  /* 0xbcd00000020a7810 */ /* 0x000fc80007ffe1ff */
[----:B------:R-:W-:-:S04]  /*2020*/  FSETP.NEU.AND P0, PT, |R11|, R10, PT ;  /* 0x0000000a0b00720b */ /* 0x000fc80003f0d200 */
[----:B------:R-:W-:Y:S02]  /*2030*/  FSEL R28, R4, R28, !P0 ;  /* 0x0000001c041c7208 */ /* 0x000fe40004000000 */
[----:B------:R-:W-:Y:S01]  /*2040*/  FSEL R29, R13, R29, !P0 ;  /* 0x0000001d0d1d7208 */ /* 0x000fe20004000000 */
[----:B------:R-:W-:Y:S06]  /*2050*/  BRA `(.L_x_19) ;  /* 0x0000000000547947 */ /* 0x000fec0003800000 */
.L_x_18:
[----:B------:R-:W-:-:S14]  /*2060*/  DSETP.NAN.AND P0, PT, R10, R10, PT ;  /* 0x0000000a0a00722a */ /* 0x000fdc0003f08000 */
[----:B------:R-:W-:Y:S05]  /*2070*/  @P0 BRA `(.L_x_20) ;  /* 0x0000000000440947 */ /* 0x000fea0003800000 */
[----:B------:R-:W-:-:S14]  /*2080*/  DSETP.NAN.AND P0, PT, R12, R12, PT ;  /* 0x0000000c0c00722a */ /* 0x000fdc0003f08000 */
[----:B------:R-:W-:Y:S05]  /*2090*/  @P0 BRA `(.L_x_21) ;  /* 0x0000000000300947 */ /* 0x000fea0003800000 */
[----:B------:R-:W-:Y:S01]  /*20a0*/  ISETP.NE.AND P0, PT, R5, R24, PT ;  /* 0x000000180500720c */ /* 0x000fe20003f05270 */
[----:B------:R-:W-:Y:S01]  /*20b0*/  IMAD.MOV.U32 R28, RZ, RZ, 0x0 ;  /* 0x00000000ff1c7424 */ /* 0x000fe200078e00ff */
[----:B------:R-:W-:-:S11]  /*20c0*/  MOV R29, 0xfff80000 ;  /* 0xfff80000001d7802 */ /* 0x000fd60000000f00 */
[----:B------:R-:W-:Y:S05]  /*20d0*/  @!P0 BRA `(.L_x_19) ;  /* 0x0000000000348947 */ /* 0x000fea0003800000 */
[----:B------:R-:W-:Y:S02]  /*20e0*/  ISETP.NE.AND P0, PT, R5, 0x7ff00000, PT ;  /* 0x7ff000000500780c */ /* 0x000fe40003f05270 */
[----:B------:R-:W-:Y:S02]  /*20f0*/  LOP3.LUT R29, R11, 0x80000000, R13, 0x48, !PT ;  /* 0x800000000b1d7812 */ /* 0x000fe400078e480d */
[----:B------:R-:W-:-:S13]  /*2100*/  ISETP.EQ.OR P0, PT, R24, RZ, !P0 ;  /* 0x000000ff1800720c */ /* 0x000fda0004702670 */
[----:B------:R-:W-:Y:S01]  /*2110*/  @P0 LOP3.LUT R2, R29, 0x7ff00000, RZ, 0xfc, !PT ;  /* 0x7ff000001d020812 */ /* 0x000fe200078efcff */
[----:B------:R-:W-:Y:S02]  /*2120*/  @!P0 IMAD.MOV.U32 R28, RZ, RZ, RZ ;  /* 0x000000ffff1c8224 */ /* 0x000fe400078e00ff */
[----:B------:R-:W-:Y:S01]  /*2130*/  @P0 IMAD.MOV.U32 R28, RZ, RZ, RZ ;  /* 0x000000ffff1c0224 */ /* 0x000fe200078e00ff */
[----:B------:R-:W-:Y:S01]  /*2140*/  @P0 MOV R29, R2 ;  /* 0x00000002001d0202 */ /* 0x000fe20000000f00 */
[----:B------:R-:W-:Y:S06]  /*2150*/  BRA `(.L_x_19) ;  /* 0x0000000000147947 */ /* 0x000fec0003800000 */
.L_x_21:
[----:B------:R-:W-:Y:S01]  /*2160*/  LOP3.LUT R29, R13, 0x80000, RZ, 0xfc, !PT ;  /* 0x000800000d1d7812 */ /* 0x000fe200078efcff */
[----:B------:R-:W-:Y:S01]  /*2170*/  IMAD.MOV.U32 R28, RZ, RZ, R12 ;  /* 0x000000ffff1c7224 */ /* 0x000fe200078e000c */
[----:B------:R-:W-:Y:S06]  /*2180*/  BRA `(.L_x_19) ;  /* 0x0000000000087947 */ /* 0x000fec0003800000 */
.L_x_20:
[----:B------:R-:W-:Y:S01]  /*2190*/  LOP3.LUT R29, R11, 0x80000, RZ, 0xfc, !PT ;  /* 0x000800000b1d7812 */ /* 0x000fe200078efcff */
[----:B------:R-:W-:-:S07]  /*21a0*/  IMAD.MOV.U32 R28, RZ, RZ, R10 ;  /* 0x000000ffff1c7224 */ /* 0x000fce00078e000a */
.L_x_19:
[----:B------:R-:W-:Y:S05]  /*21b0*/  BSYNC.RECONVERGENT B1 ;  /* 0x0000000000017941 */ /* 0x000fea0003800200 */
.L_x_17:
[----:B------:R-:W-:Y:S01]  /*21c0*/  MOV R4, R0 ;  /* 0x0000000000047202 */ /* 0x000fe20000000f00 */
[----:B------:R-:W-:-:S04]  /*21d0*/  IMAD.MOV.U32 R5, RZ, RZ, 0x0 ;  /* 0x00000000ff057424 */ /* 0x000fc800078e00ff */
[----:B------:R-:W-:Y:S05]  /*21e0*/  RET.REL.NODEC R4 `(_Z13heattransfer2PdS_ii) ;  /* 0xffffffdc04847950 */ /* 0x000fea0003c3ffff */
.L_x_22:
[----:B------:R-:W-:-:S00]  /*21f0*/  BRA `(.L_x_22) ;  /* 0xfffffffc00fc7947 */ /* 0x000fc0000383ffff */
[----:B------:R-:W-:-:S00]  /*2200*/  NOP ;  /* 0x0000000000007918 */ /* 0x000fc00000000000 */
[----:B------:R-:W-:-:S00]  /*2210*/  NOP ;  /* 0x0000000000007918 */ /* 0x000fc00000000000 */
[----:B------:R-:W-:-:S00]  /*2220*/  NOP ;  /* 0x0000000000007918 */ /* 0x000fc00000000000 */
[----:B------:R-:W-:-:S00]  /*2230*/  NOP ;  /* 0x0000000000007918 */ /* 0x000fc00000000000 */
[----:B------:R-:W-:-:S00]  /*2240*/  NOP ;  /* 0x0000000000007918 */ /* 0x000fc00000000000 */
[----:B------:R-:W-:-:S00]  /*2250*/  NOP ;  /* 0x0000000000007918 */ /* 0x000fc00000000000 */
[----:B------:R-:W-:-:S00]  /*2260*/  NOP ;  /* 0x0000000000007918 */ /* 0x000fc00000000000 */
[----:B------:R-:W-:-:S00]  /*2270*/  NOP ;  /* 0x0000000000007918 */ /* 0x000fc00000000000 */
.L_x_30:


//--------------------- .text._Z12heattransferPdS_i --------------------------
	.section	.text._Z12heattransferPdS_i,"ax",@progbits
	.align	128
        .global         _Z12heattransferPdS_i
        .type           _Z12heattransferPdS_i,@function
        .size           _Z12heattransferPdS_i,(.L_x_31 - _Z12heattransferPdS_i)
        .other          _Z12heattransferPdS_i,@"STO_CUDA_ENTRY STV_DEFAULT"
_Z12heattransferPdS_i:
.text._Z12heattransferPdS_i:
[----:B------:R-:W-:Y:S01]  /*0000*/  LDC R1, c[0x0][0x37c] ;  /* 0x0000df00ff017b82 */ /* 0x000fe20000000800 */
[----:B------:R-:W0:Y:S07]  /*0010*/  S2R R5, SR_TID.X ;  /* 0x0000000000057919 */ /* 0x000e2e0000002100 */
[----:B------:R-:W0:Y:S01]  /*0020*/  S2UR UR6, SR_CTAID.X ;  /* 0x00000000000679c3 */ /* 0x000e220000002500 */
[----:B------:R-:W1:Y:S07]  /*0030*/  LDCU.64 UR4, c[0x0][0x358] ;  /* 0x00006b00ff0477ac */ /* 0x000e6e0008000a00 */
[----:B------:R-:W0:Y:S08]  /*0040*/  LDC R0, c[0x0][0x390] ;  /* 0x0000e400ff007b82 */ /* 0x000e300000000800 */
[----:B------:R-:W2:Y:S01]  /*0050*/  LDC.64 R20, c[0x0][0x380] ;  /* 0x0000e000ff147b82 */ /* 0x000ea20000000a00 */
[----:B0-----:R-:W-:-:S04]  /*0060*/  IMAD R5, R0, UR6, R5 ;  /* 0x0000000600057c24 */ /* 0x001fc8000f8e0205 */
[----:B--2---:R-:W-:-:S05]  /*0070*/  IMAD.WIDE R20, R5, 0x8, R20 ;  /* 0x0000000805147825 */ /* 0x004fca00078e0214 */
[----:B-1----:R-:W2:Y:S04]  /*0080*/  LDG.E.64 R18, desc[UR4][R20.64] ;  /* 0x0000000414127981 */ /* 0x002ea8000c1e1b00 */
[----:B------:R-:W2:Y:S01]  /*0090*/  LDG.E.64 R22, desc[UR4][R20.64+0x8] ;  /* 0x0000080414167981 */ /* 0x000ea2000c1e1b00 */
[----:B------:R-:W-:-:S03]  /*00a0*/  IMAD.WIDE R24, R0, 0x8, R20 ;  /* 0x0000000800187825 */ /* 0x000fc600078e0214 */
[----:B------:R-:W3:Y:S04]  /*00b0*/  LDG.E.64 R14, desc[UR4][R20.64+0x10] ;  /* 0x00001004140e7981 */ /* 0x000ee8000c1e1b00 */
[----:B------:R-:W4:Y:S04]  /*00c0*/  LDG.E.64 R16, desc[UR4][R24.64] ;  /* 0x0000000418107981 */ /* 0x000f28000c1e1b00 */
[----:B------:R-:W5:Y:S01]  /*00d0*/  LDG.E.64 R12, desc[UR4][R24.64+0x8] ;  /* 0x00000804180c7981 */ /* 0x000f62000c1e1b00 */
[----:B------:R-:W-:-:S03]  /*00e0*/  IMAD.WIDE R26, R0, 0x8, R24 ;  /* 0x00000008001a7825 */ /* 0x000fc600078e0218 */
[----:B------:R-:W5:Y:S04]  /*00f0*/  LDG.E.64 R10, desc[UR4][R24.64+0x10] ;  /* 0x00001004180a7981 */ /* 0x000f68000c1e1b00 */
[----:B------:R-:W5:Y:S04]  /*0100*/  LDG.E.64 R8, desc[UR4][R26.64] ;  /* 0x000000041a087981 */ /* 0x000f68000c1e1b00 */
[----:B------:R-:W5:Y:S04]  /*0110*/  LDG.E.64 R6, desc[UR4][R26.64+0x8] ;  /* 0x000008041a067981 */ /* 0x000f68000c1e1b00 */
[----:B------:R-:W5:Y:S01]  /*0120*/  LDG.E.64 R2, desc[UR4][R26.64+0x10] ;  /* 0x000010041a027981 */ /* 0x000f62000c1e1b00 */
[----:B------:R-:W-:Y:S01]  /*0130*/  BSSY.RECONVERGENT B0, `(.L_x_23) ;  /* 0x000001c000007945 */ /* 0x000fe20003800200 */
[----:B------:R-:W-:Y:S01]  /*0140*/  IMAD.IADD R0, R5, 0x1, R0 ;  /* 0x0000000105007824 */ /* 0x000fe200078e0200 */
[----:B--2---:R-:W-:Y:S01]  /*0150*/  DADD R22, R18, R22 ;  /* 0x0000000012167229 */ /* 0x004fe20000000016 */
[----:B------:R-:W0:Y:S01]  /*0160*/  MUFU.RCP64H R19, 9 ;  /* 0x4022000000137908 */ /* 0x000e220000001800 */
[----:B------:R-:W-:-:S06]  /*0170*/  IMAD.MOV.U32 R18, RZ, RZ, 0x1 ;  /* 0x00000001ff127424 */ /* 0x000fcc00078e00ff */
[----:B---3--:R-:W-:-:S08]  /*0180*/  DADD R14, R22, R14 ;  /* 0x00000000160e7229 */ /* 0x008fd0000000000e */
        /* <DEDUP_REMOVED lines=10> */
[----:B------:R-:W-:-:S06]  /*0230*/  DFMA R14, R20, -R14, 1 ;  /* 0x3ff00000140e742b */ /* 0x000fcc000000080e */
[----:B------:R-:W-:Y:S02]  /*0240*/  DADD R8, R6, R2 ;  /* 0x0000000006087229 */ /* 0x000fe40000000002 */
[----:B------:R-:W-:-:S08]  /*0250*/  DFMA R14, R20, R14, R20 ;  /* 0x0000000e140e722b */ /* 0x000fd00000000014 */
[----:B------:R-:W-:Y:S01]  /*0260*/  DMUL R2, R8, R14 ;  /* 0x0000000e08027228 */ /* 0x000fe20000000000 */
[----:B------:R-:W-:-:S07]  /*0270*/  FSETP.GEU.AND P1, PT, |R9|, 6.5827683646048100446e-37, PT ;  /* 0x036000000900780b */ /* 0x000fce0003f2e200 */
[----:B------:R-:W-:-:S08]  /*0280*/  DFMA R6, R2, -9, R8 ;  /* 0xc02200000206782b */ /* 0x000fd00000000008 */
[----:B------:R-:W-:-:S10]  /*0290*/  DFMA R2, R14, R6, R2 ;  /* 0x000000060e02722b */ /* 0x000fd40000000002 */
[----:B------:R-:W-:-:S05]  /*02a0*/  FFMA R4, RZ, 2.53125, R3 ;  /* 0x40220000ff047823 */ /* 0x000fca0000000003 */
[----:B------:R-:W-:-:S13]  /*02b0*/  FSETP.GT.AND P0, PT, |R4|, 1.469367938527859385e-39, PT ;  /* 0x001000000400780b */ /* 0x000fda0003f04200 */
[----:B------:R-:W-:Y:S05]  /*02c0*/  @P0 BRA P1, `(.L_x_24) ;  /* 0x0000000000080947 */ /* 0x000fea0000800000 */
[----:B------:R-:W-:-:S07]  /*02d0*/  MOV R6, 0x2f0 ;  /* 0x000002f000067802 */ /* 0x000fce0000000f00 */
[----:B------:R-:W-:Y:S05]  /*02e0*/  CALL.REL.NOINC `($__internal_1_$__cuda_sm20_div_rn_f64_full) ;  /* 0x0000000000787944 */ /* 0x000fea0003c00000 */
.L_x_24:
[----:B------:R-:W-:Y:S05]  /*02f0*/  BSYNC.RECONVERGENT B0 ;  /* 0x0000000000007941 */ /* 0x000fea0003800200 */
.L_x_23:
[----:B------:R-:W0:Y:S08]  /*0300*/  LDC R17, c[0x0][0x390] ;  /* 0x0000e400ff117b82 */ /* 0x000e300000000800 */
[----:B------:R-:W1:Y:S08]  /*0310*/  LDC.64 R4, c[0x0][0x388] ;  /* 0x0000e200ff047b82 */ /* 0x000e700000000a00 */
[----:B------:R-:W2:Y:S01]  /*0320*/  LDC.64 R6, c[0x0][0x388] ;  /* 0x0000e200ff067b82 */ /* 0x000ea20000000a00 */
[----:B0-----:R-:W-:-:S04]  /*0330*/  LEA.HI R8, R17, R17, RZ, 0x1 ;  /* 0x0000001111087211 */ /* 0x001fc800078f08ff */
[----:B------:R-:W-:-:S04]  /*0340*/  SHF.R.S32.HI R8, RZ, 0x1, R8 ;  /* 0x00000001ff087819 */ /* 0x000fc80000011408 */
[----:B------:R-:W-:Y:S01]  /*0350*/  SHF.R.S32.HI R10, RZ, 0x1f, R8 ;  /* 0x0000001fff0a7819 */ /* 0x000fe20000011408 */
[C---:B------:R-:W-:Y:S02]  /*0360*/  VIADD R9, R8.reuse, 0xffffffff ;  /* 0xffffffff08097836 */ /* 0x040fe40000000000 */
[-C--:B------:R-:W-:Y:S02]  /*0370*/  IMAD R11, R8, R17.reuse, RZ ;  /* 0x00000011080b7224 */ /* 0x080fe400078e02ff */
[----:B------:R-:W-:-:S03]  /*0380*/  IMAD R9, R9, R17, RZ ;  /* 0x0000001109097224 */ /* 0x000fc600078e02ff */
[C---:B------:R-:W-:Y:S01]  /*0390*/  IADD3 R12, P1, PT, R8.reuse, R11, RZ ;  /* 0x0000000b080c7210 */ /* 0x040fe20007f3e0ff */
[C---:B------:R-:W-:Y:S01]  /*03a0*/  IMAD.IADD R13, R8.reuse, 0x1, R9 ;  /* 0x00000001080d7824 */ /* 0x040fe200078e0209 */
[----:B------:R-:W-:Y:S02]  /*03b0*/  IADD3 R15, P0, PT, R8, R9, RZ ;  /* 0x00000009080f7210 */ /* 0x000fe40007f1e0ff */
[-C--:B------:R-:W-:Y:S02]  /*03c0*/  LEA.HI.X.SX32 R14, R11, R10.reuse, 0x1, P1 ;  /* 0x0000000a0b0e7211 */ /* 0x080fe400008f0eff */
[----:B------:R-:W-:Y:S01]  /*03d0*/  LEA.HI.X.SX32 R16, R9, R10, 0x1, P0 ;  /* 0x0000000a09107211 */ /* 0x000fe200000f0eff */
[--C-:B--2---:R-:W-:Y:S01]  /*03e0*/  IMAD.WIDE R10, R0, 0x8, R6.reuse ;  /* 0x00000008000a7825 */ /* 0x104fe200078e0206 */
[CC--:B-1----:R-:W-:Y:S02]  /*03f0*/  LEA R8, P1, R12.reuse, R4.reuse, 0x3 ;  /* 0x000000040c087211 */ /* 0x0c2fe400078218ff */
[----:B------:R-:W-:Y:S01]  /*0400*/  LEA R4, P0, R15, R4, 0x3 ;  /* 0x000000040f047211 */ /* 0x000fe200078018ff */
[----:B------:R-:W-:Y:S01]  /*0410*/  IMAD.WIDE R6, R13, 0x8, R6 ;  /* 0x000000080d067825 */ /* 0x000fe200078e0206 */
[-C--:B------:R-:W-:Y:S01]  /*0420*/  LEA.HI.X R9, R12, R5.reuse, R14, 0x3, P1 ;  /* 0x000000050c097211 */ /* 0x080fe200008f1c0e */
[----:B------:R-:W-:Y:S01]  /*0430*/  STG.E.64 desc[UR4][R10.64+0x8], R2 ;  /* 0x000008020a007986 */ /* 0x000fe2000c101b04 */
[----:B------:R-:W-:Y:S01]  /*0440*/  LEA.HI.X R5, R15, R5, R16, 0x3, P0 ;  /* 0x000000050f057211 */ /* 0x000fe200000f1c10 */
[----:B------:R-:W-:-:S02]  /*0450*/  IMAD.MOV.U32 R14, RZ, RZ, 0x0 ;  /* 0x00000000ff0e7424 */ /* 0x000fc400078e00ff */
[----:B------:R-:W-:Y:S02]  /*0460*/  IMAD.MOV.U32 R15, RZ, RZ, 0x408f4000 ;  /* 0x408f4000ff0f7424 */ /* 0x000fe400078e00ff */
[----:B------:R-:W-:-:S03]  /*0470*/  IMAD.WIDE R12, R17, 0x8, R6 ;  /* 0x00000008110c7825 */ /* 0x000fc600078e0206 */
[----:B------:R-:W-:Y:S04]  /*0480*/  STG.E.64 desc[UR4][R4.64+-0x8], R14 ;  /* 0xfffff80e04007986 */ /* 0x000fe8000c101b04 */
[----:B------:R-:W-:Y:S04]  /*0490*/  STG.E.64 desc[UR4][R8.64+-0x8], R14 ;  /* 0xfffff80e08007986 */ /* 0x000fe8000c101b04 */
[----:B------:R-:W-:Y:S04]  /*04a0*/  STG.E.64 desc[UR4][R6.64], R14 ;  /* 0x0000000e06007986 */ /* 0x000fe8000c101b04 */
[----:B------:R-:W-:Y:S01]  /*04b0*/  STG.E.64 desc[UR4][R12.64], R14 ;  /* 0x0000000e0c007986 */ /* 0x000fe2000c101b04 */
[----:B------:R-:W-:Y:S05]  /*04c0*/  EXIT ;  /* 0x000000000000794d */ /* 0x000fea0003800000 */
        .weak           $__internal_1_$__cuda_sm20_div_rn_f64_full
        .type           $__internal_1_$__cuda_sm20_div_rn_f64_full,@function
        .size           $__internal_1_$__cuda_sm20_div_rn_f64_full,(.L_x_31 - $__internal_1_$__cuda_sm20_div_rn_f64_full)
$__internal_1_$__cuda_sm20_div_rn_f64_full:
[----:B------:R-:W-:Y:S01]  /*04d0*/  IMAD.MOV.U32 R3, RZ, RZ, 0x3ff20000 ;  /* 0x3ff20000ff037424 */ /* 0x000fe200078e00ff */
[----:B------:R-:W-:Y:S01]  /*04e0*/  MOV R5, R9 ;  /* 0x0000000900057202 */ /* 0x000fe20000000f00 */
[----:B------:R-:W-:Y:S01]  /*04f0*/  IMAD.MOV.U32 R2, RZ, RZ, 0x0 ;  /* 0x00000000ff027424 */ /* 0x000fe200078e00ff */
[----:B------:R-:W-:Y:S01]  /*0500*/  BSSY.RECONVERGENT B1, `(.L_x_25) ;  /* 0x000004a000017945 */ /* 0x000fe20003800200 */
[----:B------:R-:W0:Y:S01]  /*0510*/  MUFU.RCP64H R11, R3 ;  /* 0x00000003000b7308 */ /* 0x000e220000001800 */
[----:B------:R-:W-:Y:S01]  /*0520*/  IMAD.MOV.U32 R10, RZ, RZ, 0x1 ;  /* 0x00000001ff0a7424 */ /* 0x000fe200078e00ff */
[C---:B------:R-:W-:Y:S01]  /*0530*/  FSETP.GEU.AND P1, PT, |R5|.reuse, 1.469367938527859385e-39, PT ;  /* 0x001000000500780b */ /* 0x040fe20003f2e200 */
[----:B------:R-:W-:Y:S01]  /*0540*/  IMAD.MOV.U32 R4, RZ, RZ, R8 ;  /* 0x000000ffff047224 */ /* 0x000fe200078e0008 */
[----:B------:R-:W-:Y:S01]  /*0550*/  LOP3.LUT R7, R5, 0x7ff00000, RZ, 0xc0, !PT ;  /* 0x7ff0000005077812 */ /* 0x000fe200078ec0ff */
[----:B------:R-:W-:Y:S02]  /*0560*/  IMAD.MOV.U32 R8, RZ, RZ, 0x1ca00000 ;  /* 0x1ca00000ff087424 */ /* 0x000fe400078e00ff */
[----:B------:R-:W-:Y:S01]  /*0570*/  IMAD.MOV.U32 R19, RZ, RZ, 0x40200000 ;  /* 0x40200000ff137424 */ /* 0x000fe200078e00ff */
[----:B------:R-:W-:Y:S01]  /*0580*/  ISETP.GE.U32.AND P0, PT, R7, 0x40200000, PT ;  /* 0x402000000700780c */ /* 0x000fe20003f06070 */
[----:B------:R-:W-:-:S02]  /*0590*/  IMAD.MOV.U32 R18, RZ, RZ, R7 ;  /* 0x000000ffff127224 */ /* 0x000fc400078e0007 */
[----:B------:R-:W-:Y:S01]  /*05a0*/  VIADD R20, R19, 0xffffffff ;  /* 0xffffffff13147836 */ /* 0x000fe20000000000 */
[----:B0-----:R-:W-:-:S08]  /*05b0*/  DFMA R12, R10, -R2, 1 ;  /* 0x3ff000000a0c742b */ /* 0x001fd00000000802 */
[----:B------:R-:W-:-:S08]  /*05c0*/  DFMA R12, R12, R12, R12 ;  /* 0x0000000c0c0c722b */ /* 0x000fd0000000000c */
[----:B------:R-:W-:Y:S01]  /*05d0*/  DFMA R14, R10, R12, R10 ;  /* 0x0000000c0a0e722b */ /* 0x000fe2000000000a */
[----:B------:R-:W-:Y:S01]  /*05e0*/  SEL R13, R8, 0x63400000, !P0 ;  /* 0x63400000080d7807 */ /* 0x000fe20004000000 */
[----:B------:R-:W-:-:S03]  /*05f0*/  IMAD.MOV.U32 R8, RZ, RZ, R4 ;  /* 0x000000ffff087224 */ /* 0x000fc600078e0004 */
[C-C-:B------:R-:W-:Y:S02]  /*0600*/  @!P1 LOP3.LUT R10, R13.reuse, 0x80000000, R5.reuse, 0xf8, !PT ;  /* 0x800000000d0a9812 */ /* 0x140fe400078ef805 */
[----:B------:R-:W-:Y:S01]  /*0610*/  LOP3.LUT R9, R13, 0x800fffff, R5, 0xf8, !PT ;  /* 0x800fffff0d097812 */ /* 0x000fe200078ef805 */
[----:B------:R-:W-:Y:S01]  /*0620*/  DFMA R16, R14, -R2, 1 ;  /* 0x3ff000000e10742b */ /* 0x000fe20000000802 */
[----:B------:R-:W-:Y:S01]  /*0630*/  @!P1 LOP3.LUT R11, R10, 0x100000, RZ, 0xfc, !PT ;  /* 0x001000000a0b9812 */ /* 0x000fe200078efcff */
[----:B------:R-:W-:-:S06]  /*0640*/  @!P1 IMAD.MOV.U32 R10, RZ, RZ, RZ ;  /* 0x000000ffff0a9224 */ /* 0x000fcc00078e00ff */
[----:B------:R-:W-:Y:S02]  /*0650*/  @!P1 DFMA R8, R8, 2, -R10 ;  /* 0x400000000808982b */ /* 0x000fe4000000080a */
[----:B------:R-:W-:-:S08]  /*0660*/  DFMA R16, R14, R16, R14 ;  /* 0x000000100e10722b */ /* 0x000fd0000000000e */
[----:B------:R-:W-:Y:S01]  /*0670*/  @!P1 LOP3.LUT R18, R9, 0x7ff00000, RZ, 0xc0, !PT ;  /* 0x7ff0000009129812 */ /* 0x000fe200078ec0ff */
[----:B------:R-:W-:-:S04]  /*0680*/  DMUL R10, R16, R8 ;  /* 0x00000008100a7228 */ /* 0x000fc80000000000 */
[----:B------:R-:W-:-:S04]  /*0690*/  VIADD R12, R18, 0xffffffff ;  /* 0xffffffff120c7836 */ /* 0x000fc80000000000 */
[----:B------:R-:W-:Y:S01]  /*06a0*/  DFMA R14, R10, -R2, R8 ;  /* 0x800000020a0e722b */ /* 0x000fe20000000008 */
[----:B------:R-:W-:-:S04]  /*06b0*/  ISETP.GT.U32.AND P0, PT, R12, 0x7feffffe, PT ;  /* 0x7feffffe0c00780c */ /* 0x000fc80003f04070 */
[----:B------:R-:W-:-:S03]  /*06c0*/  ISETP.GT.U32.OR P0, PT, R20, 0x7feffffe, P0 ;  /* 0x7feffffe1400780c */ /* 0x000fc60000704470 */
[----:B------:R-:W-:-:S10]  /*06d0*/  DFMA R10, R16, R14, R10 ;  /* 0x0000000e100a722b */ /* 0x000fd4000000000a */
[----:B------:R-:W-:Y:S05]  /*06e0*/  @P0 BRA `(.L_x_26) ;  /* 0x0000000000680947 */ /* 0x000fea0003800000 */
[----:B------:R-:W-:-:S05]  /*06f0*/  IMAD.MOV.U32 R4, RZ, RZ, 0x40200000 ;  /* 0x40200000ff047424 */ /* 0x000fca00078e00ff */
[----:B------:R-:W-:-:S04]  /*0700*/  VIADDMNMX R7, R7, -R4, 0xb9600000, !PT ;  /* 0xb960000007077446 */ /* 0x000fc80007800904 */
[----:B------:R-:W-:-:S04]  /*0710*/  VIMNMX R4, PT, PT, R7, 0x46a00000, PT ;  /* 0x46a0000007047848 */ /* 0x000fc80003fe0100 */
[----:B------:R-:W-:Y:S01]  /*0720*/  IADD3 R7, PT, PT, -R13, R4, RZ ;  /* 0x000000040d077210 */ /* 0x000fe20007ffe1ff */
[----:B------:R-:W-:-:S04]  /*0730*/  IMAD.MOV.U32 R4, RZ, RZ, RZ ;  /* 0x000000ffff047224 */ /* 0x000fc800078e00ff */
[----:B------:R-:W-:-:S06]  /*0740*/  VIADD R5, R7, 0x7fe00000 ;  /* 0x7fe0000007057836 */ /* 0x000fcc0000000000 */
[----:B------:R-:W-:-:S10]  /*0750*/  DMUL R12, R10, R4 ;  /* 0x000000040a0c7228 */ /* 0x000fd40000000000 */
[----:B------:R-:W-:-:S13]  /*0760*/  FSETP.GTU.AND P0, PT, |R13|, 1.469367938527859385e-39, PT ;  /* 0x001000000d00780b */ /* 0x000fda0003f0c200 */
[----:B------:R-:W-:Y:S05]  /*0770*/  @P0 BRA `(.L_x_27) ;  /* 0x0000000000880947 */ /* 0x000fea0003800000 */
[----:B------:R-:W-:Y:S01]  /*0780*/  DFMA R2, R10, -R2, R8 ;  /* 0x800000020a02722b */ /* 0x000fe20000000008 */
[----:B------:R-:W-:-:S09]  /*0790*/  IMAD.MOV.U32 R4, RZ, RZ, RZ ;  /* 0x000000ffff047224 */ /* 0x000fd200078e00ff */
[C---:B------:R-:W-:Y:S02]  /*07a0*/  FSETP.NEU.AND P0, PT, R3.reuse, RZ, PT ;  /* 0x000000ff0300720b */ /* 0x040fe40003f0d000 */
[----:B------:R-:W-:-:S04]  /*07b0*/  LOP3.LUT R2, R3, 0x40220000, RZ, 0x3c, !PT ;  /* 0x4022000003027812 */ /* 0x000fc800078e3cff */
[----:B------:R-:W-:-:S04]  /*07c0*/  LOP3.LUT R9, R2, 0x80000000, RZ, 0xc0, !PT ;  /* 0x8000000002097812 */ /* 0x000fc800078ec0ff */
[----:B------:R-:W-:-:S03]  /*07d0*/  LOP3.LUT R5, R9, R5, RZ, 0xfc, !PT ;  /* 0x0000000509057212 */ /* 0x000fc600078efcff */
[----:B------:R-:W-:Y:S05]  /*07e0*/  @!P0 BRA `(.L_x_27) ;  /* 0x00000000006c8947 */ /* 0x000fea0003800000 */
[----:B------:R-:W-:Y:S01]  /*07f0*/  IMAD.MOV R3, RZ, RZ, -R7 ;  /* 0x000000ffff037224 */ /* 0x000fe200078e0a07 */
[----:B------:R-:W-:Y:S01]  /*0800*/  DMUL.RP R4, R10, R4 ;  /* 0x000000040a047228 */ /* 0x000fe20000008000 */
[----:B------:R-:W-:Y:S01]  /*0810*/  IMAD.MOV.U32 R2, RZ, RZ, RZ ;  /* 0x000000ffff027224 */ /* 0x000fe200078e00ff */
[----:B------:R-:W-:-:S05]  /*0820*/  IADD3 R7, PT, PT, -R7, -0x43300000, RZ ;  /* 0xbcd0000007077810 */ /* 0x000fca0007ffe1ff */
[----:B------:R-:W-:-:S03]  /*0830*/  DFMA R2, R12, -R2, R10 ;  /* 0x800000020c02722b */ /* 0x000fc6000000000a */
[----:B------:R-:W-:-:S07]  /*0840*/  LOP3.LUT R9, R5, R9, RZ, 0x3c, !PT ;  /* 0x0000000905097212 */ /* 0x000fce00078e3cff */
[----:B------:R-:W-:-:S04]  /*0850*/  FSETP.NEU.AND P0, PT, |R3|, R7, PT ;  /* 0x000000070300720b */ /* 0x000fc80003f0d200 */
[----:B------:R-:W-:Y:S02]  /*0860*/  FSEL R12, R4, R12, !P0 ;  /* 0x0000000c040c7208 */ /* 0x000fe40004000000 */
[----:B------:R-:W-:Y:S01]  /*0870*/  FSEL R13, R9, R13, !P0 ;  /* 0x0000000d090d7208 */ /* 0x000fe20004000000 */
[----:B------:R-:W-:Y:S06]  /*0880*/  BRA `(.L_x_27) ;  /* 0x0000000000447947 */ /* 0x000fec0003800000 */
.L_x_26:
[----:B------:R-:W-:-:S14]  /*0890*/  DSETP.NAN.AND P0, PT, R4, R4, PT ;  /* 0x000000040400722a */ /* 0x000fdc0003f08000 */
[----:B------:R-:W-:Y:S05]  /*08a0*/  @P0 BRA `(.L_x_28) ;  /* 0x0000000000340947 */ /* 0x000fea0003800000 */
[----:B------:R-:W-:Y:S01]  /*08b0*/  ISETP.NE.AND P0, PT, R18, R19, PT ;  /* 0x000000131200720c */ /* 0x000fe20003f05270 */
[----:B------:R-:W-:Y:S02]  /*08c0*/  IMAD.MOV.U32 R12, RZ, RZ, 0x0 ;  /* 0x00000000ff0c7424 */ /* 0x000fe400078e00ff */
[----:B------:R-:W-:-:S10]  /*08d0*/  IMAD.MOV.U32 R13, RZ, RZ, -0x80000 ;  /* 0xfff80000ff0d7424 */ /* 0x000fd400078e00ff */
[----:B------:R-:W-:Y:S05]  /*08e0*/  @!P0 BRA `(.L_x_27) ;  /* 0x00000000002c8947 */ /* 0x000fea0003800000 */
[----:B------:R-:W-:Y:S02]  /*08f0*/  ISETP.NE.AND P0, PT, R18, 0x7ff00000, PT ;  /* 0x7ff000001200780c */ /* 0x000fe40003f05270 */
[----:B------:R-:W-:Y:S02]  /*0900*/  LOP3.LUT R4, R5, 0x40220000, RZ, 0x3c, !PT ;  /* 0x4022000005047812 */ /* 0x000fe400078e3cff */
[----:B------:R-:W-:Y:S02]  /*0910*/  ISETP.EQ.OR P0, PT, R19, RZ, !P0 ;  /* 0x000000ff1300720c */ /* 0x000fe40004702670 */
[----:B------:R-:W-:-:S11]  /*0920*/  LOP3.LUT R13, R4, 0x80000000, RZ, 0xc0, !PT ;  /* 0x80000000040d7812 */ /* 0x000fd600078ec0ff */
[----:B------:R-:W-:Y:S02]  /*0930*/  @P0 LOP3.LUT R2, R13, 0x7ff00000, RZ, 0xfc, !PT ;  /* 0x7ff000000d020812 */ /* 0x000fe400078efcff */
[----:B------:R-:W-:Y:S01]  /*0940*/  @!P0 MOV R12, RZ ;  /* 0x000000ff000c8202 */ /* 0x000fe20000000f00 */
[----:B------:R-:W-:Y:S02]  /*0950*/  @P0 IMAD.MOV.U32 R12, RZ, RZ, RZ ;  /* 0x000000ffff0c0224 */ /* 0x000fe400078e00ff */
[----:B------:R-:W-:Y:S01]  /*0960*/  @P0 IMAD.MOV.U32 R13, RZ, RZ, R2 ;  /* 0x000000ffff0d0224 */ /* 0x000fe200078e0002 */
[----:B------:R-:W-:Y:S06]  /*0970*/  BRA `(.L_x_27) ;  /* 0x0000000000087947 */ /* 0x000fec0003800000 */
.L_x_28:
[----:B------:R-:W-:Y:S01]  /*0980*/  LOP3.LUT R13, R5, 0x80000, RZ, 0xfc, !PT ;  /* 0x00080000050d7812 */ /* 0x000fe200078efcff */
[----:B------:R-:W-:-:S07]  /*0990*/  IMAD.MOV.U32 R12, RZ, RZ, R4 ;  /* 0x000000ffff0c7224 */ /* 0x000fce00078e0004 */
.L_x_27:
[----:B------:R-:W-:Y:S05]  /*09a0*/  BSYNC.RECONVERGENT B1 ;  /* 0x0000000000017941 */ /* 0x000fea0003800200 */
.L_x_25:
[----:B------:R-:W-:Y:S02]  /*09b0*/  IMAD.MOV.U32 R7, RZ, RZ, 0x0 ;  /* 0x00000000ff077424 */ /* 0x000fe400078e00ff */
[----:B------:R-:W-:Y:S02]  /*09c0*/  IMAD.MOV.U32 R2, RZ, RZ, R12 ;  /* 0x000000ffff027224 */ /* 0x000fe400078e000c */
[----:B------:R-:W-:Y:S01]  /*09d0*/  IMAD.MOV.U32 R3, RZ, RZ, R13 ;  /* 0x000000ffff037224 */ /* 0x000fe200078e000d */
[----:B------:R-:W-:Y:S06]  /*09e0*/  RET.REL.NODEC R6 `(_Z12heattransferPdS_i) ;  /* 0xfffffff406847950 */ /* 0x000fec0003c3ffff */
.L_x_29:
        /* <DEDUP_REMOVED lines=9> */
.L_x_31:


//--------------------- .nv.shared.reserved.0     --------------------------
	.section	.nv.shared.reserved.0,"aw",@nobits
	.weak		__nv_reservedSMEM_offset_0_alias
	.size		__nv_reservedSMEM_offset_0_alias, 0, 64
	.other		__nv_reservedSMEM_offset_0_alias,@"STO_CUDA_RESERVED_SHARED STV_DEFAULT"
__nv_reservedSMEM_offset_0_alias:
	.zero		0
	.zero		64


//--------------------- .nv.constant0._Z13heattransfer2PdS_ii --------------------------
	.section	.nv.constant0._Z13heattransfer2PdS_ii,"a",@progbits
	.sectionflags	@""
	.align	4
.nv.constant0._Z13heattransfer2PdS_ii:
	.zero		920


//--------------------- .nv.constant0._Z12heattransferPdS_i --------------------------
	.section	.nv.constant0._Z12heattransferPdS_i,"a",@progbits
	.sectionflags	@""
	.align	4
.nv.constant0._Z12heattransferPdS_i:
	.zero		916


//--------------------- SYMBOLS --------------------------

	.type		.nv.reservedSmem.offset0,@object
	.size		.nv.reservedSmem.offset0,0x4
